//
// Generated by NVIDIA NVVM Compiler
//
// Compiler Build ID: CL-36424714
// Cuda compilation tools, release 13.0, V13.0.88
// Based on NVVM 20.0.0
//

.version 9.0
.target sm_100
.address_size 64

	// .globl	_Z23BitBoard_cuda_kernel_b1jjPjS_S_S_S_mjj
// _ZZ23BitBoard_cuda_kernel_b1jjPjS_S_S_S_mjjE4down has been demoted
// _ZZ23BitBoard_cuda_kernel_b1jjPjS_S_S_S_mjjE4left has been demoted
// _ZZ23BitBoard_cuda_kernel_b1jjPjS_S_S_S_mjjE5right has been demoted
// _ZZ23BitBoard_cuda_kernel_b1jjPjS_S_S_S_mjjE6bitmap has been demoted
// _ZZ23BitBoard_cuda_kernel_b1jjPjS_S_S_S_mjjE3sum has been demoted
// _ZZ23BitBoard_cuda_kernel_b1jjPjS_S_S_S_mjjE4usum has been demoted
// _ZZ23BitBoard_cuda_kernel_b2jjPjS_S_S_S_mS_jjjjjjjE4down has been demoted
// _ZZ23BitBoard_cuda_kernel_b2jjPjS_S_S_S_mS_jjjjjjjE4left has been demoted
// _ZZ23BitBoard_cuda_kernel_b2jjPjS_S_S_S_mS_jjjjjjjE5right has been demoted
// _ZZ23BitBoard_cuda_kernel_b2jjPjS_S_S_S_mS_jjjjjjjE6bitmap has been demoted
// _ZZ23BitBoard_cuda_kernel_b2jjPjS_S_S_S_mS_jjjjjjjE3sum has been demoted
// _ZZ23BitBoard_cuda_kernel_b2jjPjS_S_S_S_mS_jjjjjjjE4usum has been demoted

.visible .entry _Z23BitBoard_cuda_kernel_b1jjPjS_S_S_S_mjj(
	.param .u32 _Z23BitBoard_cuda_kernel_b1jjPjS_S_S_S_mjj_param_0,
	.param .u32 _Z23BitBoard_cuda_kernel_b1jjPjS_S_S_S_mjj_param_1,
	.param .u64 .ptr .align 1 _Z23BitBoard_cuda_kernel_b1jjPjS_S_S_S_mjj_param_2,
	.param .u64 .ptr .align 1 _Z23BitBoard_cuda_kernel_b1jjPjS_S_S_S_mjj_param_3,
	.param .u64 .ptr .align 1 _Z23BitBoard_cuda_kernel_b1jjPjS_S_S_S_mjj_param_4,
	.param .u64 .ptr .align 1 _Z23BitBoard_cuda_kernel_b1jjPjS_S_S_S_mjj_param_5,
	.param .u64 .ptr .align 1 _Z23BitBoard_cuda_kernel_b1jjPjS_S_S_S_mjj_param_6,
	.param .u64 _Z23BitBoard_cuda_kernel_b1jjPjS_S_S_S_mjj_param_7,
	.param .u32 _Z23BitBoard_cuda_kernel_b1jjPjS_S_S_S_mjj_param_8,
	.param .u32 _Z23BitBoard_cuda_kernel_b1jjPjS_S_S_S_mjj_param_9
)
{
	.reg .pred 	%p<15>;
	.reg .b32 	%r<119>;
	.reg .b64 	%rd<26>;
	// demoted variable
	.shared .align 4 .b8 _ZZ23BitBoard_cuda_kernel_b1jjPjS_S_S_S_mjjE4down[3840];
	// demoted variable
	.shared .align 4 .b8 _ZZ23BitBoard_cuda_kernel_b1jjPjS_S_S_S_mjjE4left[3840];
	// demoted variable
	.shared .align 4 .b8 _ZZ23BitBoard_cuda_kernel_b1jjPjS_S_S_S_mjjE5right[3840];
	// demoted variable
	.shared .align 4 .b8 _ZZ23BitBoard_cuda_kernel_b1jjPjS_S_S_S_mjjE6bitmap[3840];
	// demoted variable
	.shared .align 4 .b8 _ZZ23BitBoard_cuda_kernel_b1jjPjS_S_S_S_mjjE3sum[384];
	// demoted variable
	.shared .align 4 .b8 _ZZ23BitBoard_cuda_kernel_b1jjPjS_S_S_S_mjjE4usum[384];
	ld.param.u32 	%r25, [_Z23BitBoard_cuda_kernel_b1jjPjS_S_S_S_mjj_param_0];
	ld.param.u32 	%r22, [_Z23BitBoard_cuda_kernel_b1jjPjS_S_S_S_mjj_param_1];
	ld.param.u64 	%rd6, [_Z23BitBoard_cuda_kernel_b1jjPjS_S_S_S_mjj_param_2];
	ld.param.u64 	%rd7, [_Z23BitBoard_cuda_kernel_b1jjPjS_S_S_S_mjj_param_3];
	ld.param.u64 	%rd8, [_Z23BitBoard_cuda_kernel_b1jjPjS_S_S_S_mjj_param_4];
	ld.param.u64 	%rd4, [_Z23BitBoard_cuda_kernel_b1jjPjS_S_S_S_mjj_param_5];
	ld.param.u64 	%rd5, [_Z23BitBoard_cuda_kernel_b1jjPjS_S_S_S_mjj_param_6];
	ld.param.u64 	%rd9, [_Z23BitBoard_cuda_kernel_b1jjPjS_S_S_S_mjj_param_7];
	ld.param.u32 	%r23, [_Z23BitBoard_cuda_kernel_b1jjPjS_S_S_S_mjj_param_8];
	ld.param.u32 	%r24, [_Z23BitBoard_cuda_kernel_b1jjPjS_S_S_S_mjj_param_9];
	cvta.to.global.u64 	%rd10, %rd8;
	cvta.to.global.u64 	%rd11, %rd7;
	cvta.to.global.u64 	%rd12, %rd6;
	mov.b32 	%r26, -1;
	shl.b32 	%r27, %r26, %r25;
	not.b32 	%r1, %r27;
	mov.u32 	%r2, %tid.x;
	mov.u32 	%r3, %ctaid.x;
	mov.u32 	%r28, %ntid.x;
	mad.lo.s32 	%r29, %r3, %r28, %r2;
	cvt.u64.u32 	%rd13, %r29;
	mul.wide.u32 	%rd14, %r29, 4;
	add.s64 	%rd15, %rd12, %rd14;
	ld.global.u32 	%r30, [%rd15];
	mul.lo.s32 	%r31, %r2, 40;
	mov.u32 	%r32, _ZZ23BitBoard_cuda_kernel_b1jjPjS_S_S_S_mjjE4down;
	add.s32 	%r4, %r32, %r31;
	st.shared.u32 	[%r4], %r30;
	add.s64 	%rd16, %rd11, %rd14;
	ld.global.u32 	%r33, [%rd16];
	mov.u32 	%r34, _ZZ23BitBoard_cuda_kernel_b1jjPjS_S_S_S_mjjE4left;
	add.s32 	%r5, %r34, %r31;
	st.shared.u32 	[%r5], %r33;
	add.s64 	%rd17, %rd10, %rd14;
	ld.global.u32 	%r35, [%rd17];
	mov.u32 	%r36, _ZZ23BitBoard_cuda_kernel_b1jjPjS_S_S_S_mjjE5right;
	add.s32 	%r6, %r36, %r31;
	st.shared.u32 	[%r6], %r35;
	or.b32  	%r37, %r33, %r30;
	or.b32  	%r38, %r37, %r35;
	not.b32 	%r39, %r38;
	and.b32  	%r40, %r39, %r1;
	mov.u32 	%r41, _ZZ23BitBoard_cuda_kernel_b1jjPjS_S_S_S_mjjE6bitmap;
	add.s32 	%r7, %r41, %r31;
	st.shared.u32 	[%r7], %r40;
	setp.le.u64 	%p1, %rd9, %rd13;
	shl.b32 	%r42, %r2, 2;
	mov.u32 	%r43, _ZZ23BitBoard_cuda_kernel_b1jjPjS_S_S_S_mjjE3sum;
	add.s32 	%r8, %r43, %r42;
	mov.u32 	%r44, _ZZ23BitBoard_cuda_kernel_b1jjPjS_S_S_S_mjjE4usum;
	add.s32 	%r9, %r44, %r42;
	@%p1 bra 	$L__BB0_11;
	mov.b64 	%rd25, 0;
	mov.b32 	%r118, 0;
	mov.u32 	%r117, %r118;
$L__BB0_2:
	shl.b32 	%r47, %r118, 2;
	add.s32 	%r12, %r7, %r47;
	ld.shared.u32 	%r13, [%r12];
	setp.ne.s32 	%p2, %r13, 0;
	@%p2 bra 	$L__BB0_4;
	add.s32 	%r118, %r118, -1;
	bra.uni 	$L__BB0_9;
$L__BB0_4:
	add.s32 	%r48, %r118, %r23;
	setp.lt.u32 	%p3, %r48, %r24;
	and.b32  	%r49, %r13, -3;
	selp.b32 	%r50, %r49, %r13, %p3;
	neg.s32 	%r51, %r50;
	and.b32  	%r15, %r50, %r51;
	xor.b32  	%r52, %r50, %r15;
	st.shared.u32 	[%r12], %r52;
	and.b32  	%r53, %r15, %r1;
	setp.eq.s32 	%p4, %r53, 0;
	@%p4 bra 	$L__BB0_8;
	add.s32 	%r16, %r118, 1;
	setp.ne.s32 	%p5, %r16, %r22;
	@%p5 bra 	$L__BB0_7;
	add.s32 	%r117, %r117, 1;
	add.s64 	%rd25, %rd25, 8;
	add.s32 	%r118, %r118, -1;
	bra.uni 	$L__BB0_9;
$L__BB0_7:
	add.s32 	%r55, %r4, %r47;
	ld.shared.u32 	%r56, [%r55];
	add.s32 	%r57, %r5, %r47;
	ld.shared.u32 	%r58, [%r57];
	add.s32 	%r59, %r6, %r47;
	ld.shared.u32 	%r60, [%r59];
	or.b32  	%r61, %r15, %r56;
	st.shared.u32 	[%r55+4], %r61;
	or.b32  	%r62, %r15, %r58;
	shl.b32 	%r63, %r62, 1;
	st.shared.u32 	[%r57+4], %r63;
	or.b32  	%r64, %r15, %r60;
	shr.u32 	%r65, %r64, 1;
	st.shared.u32 	[%r59+4], %r65;
	or.b32  	%r66, %r63, %r61;
	or.b32  	%r67, %r66, %r65;
	not.b32 	%r68, %r67;
	and.b32  	%r69, %r68, %r1;
	st.shared.u32 	[%r12+4], %r69;
	mov.u32 	%r118, %r16;
	bra.uni 	$L__BB0_9;
$L__BB0_8:
	add.s32 	%r118, %r118, -1;
$L__BB0_9:
	setp.gt.s32 	%p6, %r118, -1;
	@%p6 bra 	$L__BB0_2;
	st.shared.u32 	[%r8], %rd25;
	st.shared.u32 	[%r9], %r117;
	bra.uni 	$L__BB0_12;
$L__BB0_11:
	mov.b32 	%r45, 0;
	st.shared.u32 	[%r8], %r45;
	st.shared.u32 	[%r9], %r45;
$L__BB0_12:
	bar.sync 	0;
	and.b32  	%r70, %r2, 992;
	setp.ne.s32 	%p7, %r70, 0;
	@%p7 bra 	$L__BB0_14;
	ld.shared.u32 	%r71, [%r8+256];
	ld.shared.u32 	%r72, [%r8];
	add.s32 	%r73, %r72, %r71;
	st.shared.u32 	[%r8], %r73;
	ld.shared.u32 	%r74, [%r9+256];
	ld.shared.u32 	%r75, [%r9];
	add.s32 	%r76, %r75, %r74;
	st.shared.u32 	[%r9], %r76;
$L__BB0_14:
	bar.warp.sync 	-1;
	setp.gt.u32 	%p8, %r2, 31;
	@%p8 bra 	$L__BB0_16;
	ld.shared.u32 	%r77, [%r8+128];
	ld.shared.u32 	%r78, [%r8];
	add.s32 	%r79, %r78, %r77;
	st.shared.u32 	[%r8], %r79;
	ld.shared.u32 	%r80, [%r9+128];
	ld.shared.u32 	%r81, [%r9];
	add.s32 	%r82, %r81, %r80;
	st.shared.u32 	[%r9], %r82;
$L__BB0_16:
	bar.warp.sync 	-1;
	setp.gt.u32 	%p9, %r2, 15;
	@%p9 bra 	$L__BB0_18;
	ld.shared.u32 	%r83, [%r8+64];
	ld.shared.u32 	%r84, [%r8];
	add.s32 	%r85, %r84, %r83;
	st.shared.u32 	[%r8], %r85;
	ld.shared.u32 	%r86, [%r9+64];
	ld.shared.u32 	%r87, [%r9];
	add.s32 	%r88, %r87, %r86;
	st.shared.u32 	[%r9], %r88;
$L__BB0_18:
	bar.warp.sync 	-1;
	setp.gt.u32 	%p10, %r2, 7;
	@%p10 bra 	$L__BB0_20;
	ld.shared.u32 	%r89, [%r8+32];
	ld.shared.u32 	%r90, [%r8];
	add.s32 	%r91, %r90, %r89;
	st.shared.u32 	[%r8], %r91;
	ld.shared.u32 	%r92, [%r9+32];
	ld.shared.u32 	%r93, [%r9];
	add.s32 	%r94, %r93, %r92;
	st.shared.u32 	[%r9], %r94;
$L__BB0_20:
	bar.warp.sync 	-1;
	setp.gt.u32 	%p11, %r2, 3;
	@%p11 bra 	$L__BB0_22;
	ld.shared.u32 	%r95, [%r8+16];
	ld.shared.u32 	%r96, [%r8];
	add.s32 	%r97, %r96, %r95;
	st.shared.u32 	[%r8], %r97;
	ld.shared.u32 	%r98, [%r9+16];
	ld.shared.u32 	%r99, [%r9];
	add.s32 	%r100, %r99, %r98;
	st.shared.u32 	[%r9], %r100;
$L__BB0_22:
	bar.warp.sync 	-1;
	setp.gt.u32 	%p12, %r2, 1;
	@%p12 bra 	$L__BB0_24;
	ld.shared.u32 	%r101, [%r8+8];
	ld.shared.u32 	%r102, [%r8];
	add.s32 	%r103, %r102, %r101;
	st.shared.u32 	[%r8], %r103;
	ld.shared.u32 	%r104, [%r9+8];
	ld.shared.u32 	%r105, [%r9];
	add.s32 	%r106, %r105, %r104;
	st.shared.u32 	[%r9], %r106;
$L__BB0_24:
	bar.warp.sync 	-1;
	setp.ne.s32 	%p13, %r2, 0;
	@%p13 bra 	$L__BB0_26;
	ld.shared.u32 	%r107, [_ZZ23BitBoard_cuda_kernel_b1jjPjS_S_S_S_mjjE3sum+4];
	ld.shared.u32 	%r108, [_ZZ23BitBoard_cuda_kernel_b1jjPjS_S_S_S_mjjE3sum];
	add.s32 	%r109, %r108, %r107;
	st.shared.u32 	[_ZZ23BitBoard_cuda_kernel_b1jjPjS_S_S_S_mjjE3sum], %r109;
	ld.shared.u32 	%r110, [_ZZ23BitBoard_cuda_kernel_b1jjPjS_S_S_S_mjjE4usum+4];
	ld.shared.u32 	%r111, [_ZZ23BitBoard_cuda_kernel_b1jjPjS_S_S_S_mjjE4usum];
	add.s32 	%r112, %r111, %r110;
	st.shared.u32 	[_ZZ23BitBoard_cuda_kernel_b1jjPjS_S_S_S_mjjE4usum], %r112;
$L__BB0_26:
	setp.ne.s32 	%p14, %r2, 0;
	bar.warp.sync 	-1;
	@%p14 bra 	$L__BB0_28;
	ld.shared.u32 	%r113, [_ZZ23BitBoard_cuda_kernel_b1jjPjS_S_S_S_mjjE3sum];
	cvta.to.global.u64 	%rd19, %rd4;
	mul.wide.u32 	%rd20, %r3, 4;
	add.s64 	%rd21, %rd19, %rd20;
	st.global.u32 	[%rd21], %r113;
	ld.shared.u32 	%r114, [_ZZ23BitBoard_cuda_kernel_b1jjPjS_S_S_S_mjjE4usum];
	cvta.to.global.u64 	%rd22, %rd5;
	add.s64 	%rd23, %rd22, %rd20;
	st.global.u32 	[%rd23], %r114;
$L__BB0_28:
	ret;

}
	// .globl	_Z23BitBoard_cuda_kernel_b2jjPjS_S_S_S_mS_jjjjjjj
.visible .entry _Z23BitBoard_cuda_kernel_b2jjPjS_S_S_S_mS_jjjjjjj(
	.param .u32 _Z23BitBoard_cuda_kernel_b2jjPjS_S_S_S_mS_jjjjjjj_param_0,
	.param .u32 _Z23BitBoard_cuda_kernel_b2jjPjS_S_S_S_mS_jjjjjjj_param_1,
	.param .u64 .ptr .align 1 _Z23BitBoard_cuda_kernel_b2jjPjS_S_S_S_mS_jjjjjjj_param_2,
	.param .u64 .ptr .align 1 _Z23BitBoard_cuda_kernel_b2jjPjS_S_S_S_mS_jjjjjjj_param_3,
	.param .u64 .ptr .align 1 _Z23BitBoard_cuda_kernel_b2jjPjS_S_S_S_mS_jjjjjjj_param_4,
	.param .u64 .ptr .align 1 _Z23BitBoard_cuda_kernel_b2jjPjS_S_S_S_mS_jjjjjjj_param_5,
	.param .u64 .ptr .align 1 _Z23BitBoard_cuda_kernel_b2jjPjS_S_S_S_mS_jjjjjjj_param_6,
	.param .u64 _Z23BitBoard_cuda_kernel_b2jjPjS_S_S_S_mS_jjjjjjj_param_7,
	.param .u64 .ptr .align 1 _Z23BitBoard_cuda_kernel_b2jjPjS_S_S_S_mS_jjjjjjj_param_8,
	.param .u32 _Z23BitBoard_cuda_kernel_b2jjPjS_S_S_S_mS_jjjjjjj_param_9,
	.param .u32 _Z23BitBoard_cuda_kernel_b2jjPjS_S_S_S_mS_jjjjjjj_param_10,
	.param .u32 _Z23BitBoard_cuda_kernel_b2jjPjS_S_S_S_mS_jjjjjjj_param_11,
	.param .u32 _Z23BitBoard_cuda_kernel_b2jjPjS_S_S_S_mS_jjjjjjj_param_12,
	.param .u32 _Z23BitBoard_cuda_kernel_b2jjPjS_S_S_S_mS_jjjjjjj_param_13,
	.param .u32 _Z23BitBoard_cuda_kernel_b2jjPjS_S_S_S_mS_jjjjjjj_param_14,
	.param .u32 _Z23BitBoard_cuda_kernel_b2jjPjS_S_S_S_mS_jjjjjjj_param_15
)
{
	.local .align 4 .b8 	__local_depot1[108];
	.reg .b64 	%SP;
	.reg .b64 	%SPL;
	.reg .pred 	%p<62>;
	.reg .b32 	%r<339>;
	.reg .b64 	%rd<140>;
	// demoted variable
	.shared .align 4 .b8 _ZZ23BitBoard_cuda_kernel_b2jjPjS_S_S_S_mS_jjjjjjjE4down[3840];
	// demoted variable
	.shared .align 4 .b8 _ZZ23BitBoard_cuda_kernel_b2jjPjS_S_S_S_mS_jjjjjjjE4left[3840];
	// demoted variable
	.shared .align 4 .b8 _ZZ23BitBoard_cuda_kernel_b2jjPjS_S_S_S_mS_jjjjjjjE5right[3840];
	// demoted variable
	.shared .align 4 .b8 _ZZ23BitBoard_cuda_kernel_b2jjPjS_S_S_S_mS_jjjjjjjE6bitmap[3840];
	// demoted variable
	.shared .align 4 .b8 _ZZ23BitBoard_cuda_kernel_b2jjPjS_S_S_S_mS_jjjjjjjE3sum[384];
	// demoted variable
	.shared .align 4 .b8 _ZZ23BitBoard_cuda_kernel_b2jjPjS_S_S_S_mS_jjjjjjjE4usum[384];
	mov.u64 	%SPL, __local_depot1;
	ld.param.u32 	%r113, [_Z23BitBoard_cuda_kernel_b2jjPjS_S_S_S_mS_jjjjjjj_param_0];
	ld.param.u32 	%r114, [_Z23BitBoard_cuda_kernel_b2jjPjS_S_S_S_mS_jjjjjjj_param_1];
	ld.param.u64 	%rd18, [_Z23BitBoard_cuda_kernel_b2jjPjS_S_S_S_mS_jjjjjjj_param_2];
	ld.param.u64 	%rd19, [_Z23BitBoard_cuda_kernel_b2jjPjS_S_S_S_mS_jjjjjjj_param_3];
	ld.param.u64 	%rd20, [_Z23BitBoard_cuda_kernel_b2jjPjS_S_S_S_mS_jjjjjjj_param_4];
	ld.param.u64 	%rd17, [_Z23BitBoard_cuda_kernel_b2jjPjS_S_S_S_mS_jjjjjjj_param_6];
	ld.param.u64 	%rd21, [_Z23BitBoard_cuda_kernel_b2jjPjS_S_S_S_mS_jjjjjjj_param_7];
	ld.param.u64 	%rd22, [_Z23BitBoard_cuda_kernel_b2jjPjS_S_S_S_mS_jjjjjjj_param_8];
	ld.param.u32 	%r115, [_Z23BitBoard_cuda_kernel_b2jjPjS_S_S_S_mS_jjjjjjj_param_9];
	ld.param.u32 	%r116, [_Z23BitBoard_cuda_kernel_b2jjPjS_S_S_S_mS_jjjjjjj_param_10];
	ld.param.u32 	%r117, [_Z23BitBoard_cuda_kernel_b2jjPjS_S_S_S_mS_jjjjjjj_param_11];
	ld.param.u32 	%r118, [_Z23BitBoard_cuda_kernel_b2jjPjS_S_S_S_mS_jjjjjjj_param_12];
	ld.param.u32 	%r119, [_Z23BitBoard_cuda_kernel_b2jjPjS_S_S_S_mS_jjjjjjj_param_13];
	ld.param.u32 	%r120, [_Z23BitBoard_cuda_kernel_b2jjPjS_S_S_S_mS_jjjjjjj_param_14];
	ld.param.u32 	%r121, [_Z23BitBoard_cuda_kernel_b2jjPjS_S_S_S_mS_jjjjjjj_param_15];
	cvta.to.global.u64 	%rd1, %rd22;
	cvta.to.global.u64 	%rd23, %rd20;
	cvta.to.global.u64 	%rd24, %rd19;
	cvta.to.global.u64 	%rd25, %rd18;
	add.u64 	%rd2, %SPL, 0;
	mov.b32 	%r122, -1;
	shl.b32 	%r123, %r122, %r113;
	not.b32 	%r1, %r123;
	mov.u32 	%r2, %tid.x;
	mov.u32 	%r3, %ctaid.x;
	mov.u32 	%r124, %ntid.x;
	mad.lo.s32 	%r4, %r3, %r124, %r2;
	cvt.u64.u32 	%rd27, %r4;
	mul.wide.u32 	%rd28, %r4, 4;
	add.s64 	%rd29, %rd25, %rd28;
	ld.global.u32 	%r125, [%rd29];
	mul.lo.s32 	%r126, %r2, 40;
	mov.u32 	%r127, _ZZ23BitBoard_cuda_kernel_b2jjPjS_S_S_S_mS_jjjjjjjE4down;
	add.s32 	%r5, %r127, %r126;
	st.shared.u32 	[%r5], %r125;
	add.s64 	%rd30, %rd24, %rd28;
	ld.global.u32 	%r128, [%rd30];
	mov.u32 	%r129, _ZZ23BitBoard_cuda_kernel_b2jjPjS_S_S_S_mS_jjjjjjjE4left;
	add.s32 	%r6, %r129, %r126;
	st.shared.u32 	[%r6], %r128;
	add.s64 	%rd31, %rd23, %rd28;
	ld.global.u32 	%r130, [%rd31];
	mov.u32 	%r131, _ZZ23BitBoard_cuda_kernel_b2jjPjS_S_S_S_mS_jjjjjjjE5right;
	add.s32 	%r7, %r131, %r126;
	st.shared.u32 	[%r7], %r130;
	or.b32  	%r132, %r128, %r125;
	or.b32  	%r133, %r132, %r130;
	not.b32 	%r134, %r133;
	and.b32  	%r135, %r134, %r1;
	mov.u32 	%r136, _ZZ23BitBoard_cuda_kernel_b2jjPjS_S_S_S_mS_jjjjjjjE6bitmap;
	add.s32 	%r8, %r136, %r126;
	st.shared.u32 	[%r8], %r135;
	setp.le.u64 	%p1, %rd21, %rd27;
	shl.b32 	%r137, %r2, 2;
	mov.u32 	%r138, _ZZ23BitBoard_cuda_kernel_b2jjPjS_S_S_S_mS_jjjjjjjE3sum;
	add.s32 	%r9, %r138, %r137;
	mov.u32 	%r139, _ZZ23BitBoard_cuda_kernel_b2jjPjS_S_S_S_mS_jjjjjjjE4usum;
	add.s32 	%r10, %r139, %r137;
	@%p1 bra 	$L__BB1_76;
	setp.eq.s32 	%p2, %r115, 0;
	@%p2 bra 	$L__BB1_14;
	mul.lo.s32 	%r11, %r115, %r4;
	and.b32  	%r12, %r115, 15;
	setp.lt.u32 	%p3, %r115, 16;
	mov.b32 	%r306, 0;
	@%p3 bra 	$L__BB1_5;
	and.b32  	%r306, %r115, -16;
	mov.b32 	%r316, 0;
$L__BB1_4:
	.pragma "nounroll";
	add.s32 	%r143, %r316, %r11;
	mul.wide.u32 	%rd32, %r143, 4;
	add.s64 	%rd33, %rd1, %rd32;
	ld.global.u32 	%r144, [%rd33];
	mul.wide.u32 	%rd34, %r316, 4;
	add.s64 	%rd35, %rd2, %rd34;
	st.local.u32 	[%rd35], %r144;
	add.s32 	%r145, %r143, 1;
	mul.wide.u32 	%rd36, %r145, 4;
	add.s64 	%rd37, %rd1, %rd36;
	ld.global.u32 	%r146, [%rd37];
	st.local.u32 	[%rd35+4], %r146;
	add.s32 	%r147, %r143, 2;
	mul.wide.u32 	%rd38, %r147, 4;
	add.s64 	%rd39, %rd1, %rd38;
	ld.global.u32 	%r148, [%rd39];
	st.local.u32 	[%rd35+8], %r148;
	add.s32 	%r149, %r143, 3;
	mul.wide.u32 	%rd40, %r149, 4;
	add.s64 	%rd41, %rd1, %rd40;
	ld.global.u32 	%r150, [%rd41];
	st.local.u32 	[%rd35+12], %r150;
	add.s32 	%r151, %r143, 4;
	mul.wide.u32 	%rd42, %r151, 4;
	add.s64 	%rd43, %rd1, %rd42;
	ld.global.u32 	%r152, [%rd43];
	st.local.u32 	[%rd35+16], %r152;
	add.s32 	%r153, %r143, 5;
	mul.wide.u32 	%rd44, %r153, 4;
	add.s64 	%rd45, %rd1, %rd44;
	ld.global.u32 	%r154, [%rd45];
	st.local.u32 	[%rd35+20], %r154;
	add.s32 	%r155, %r143, 6;
	mul.wide.u32 	%rd46, %r155, 4;
	add.s64 	%rd47, %rd1, %rd46;
	ld.global.u32 	%r156, [%rd47];
	st.local.u32 	[%rd35+24], %r156;
	add.s32 	%r157, %r143, 7;
	mul.wide.u32 	%rd48, %r157, 4;
	add.s64 	%rd49, %rd1, %rd48;
	ld.global.u32 	%r158, [%rd49];
	st.local.u32 	[%rd35+28], %r158;
	add.s32 	%r159, %r143, 8;
	mul.wide.u32 	%rd50, %r159, 4;
	add.s64 	%rd51, %rd1, %rd50;
	ld.global.u32 	%r160, [%rd51];
	st.local.u32 	[%rd35+32], %r160;
	add.s32 	%r161, %r143, 9;
	mul.wide.u32 	%rd52, %r161, 4;
	add.s64 	%rd53, %rd1, %rd52;
	ld.global.u32 	%r162, [%rd53];
	st.local.u32 	[%rd35+36], %r162;
	add.s32 	%r163, %r143, 10;
	mul.wide.u32 	%rd54, %r163, 4;
	add.s64 	%rd55, %rd1, %rd54;
	ld.global.u32 	%r164, [%rd55];
	st.local.u32 	[%rd35+40], %r164;
	add.s32 	%r165, %r143, 11;
	mul.wide.u32 	%rd56, %r165, 4;
	add.s64 	%rd57, %rd1, %rd56;
	ld.global.u32 	%r166, [%rd57];
	st.local.u32 	[%rd35+44], %r166;
	add.s32 	%r167, %r143, 12;
	mul.wide.u32 	%rd58, %r167, 4;
	add.s64 	%rd59, %rd1, %rd58;
	ld.global.u32 	%r168, [%rd59];
	st.local.u32 	[%rd35+48], %r168;
	add.s32 	%r169, %r143, 13;
	mul.wide.u32 	%rd60, %r169, 4;
	add.s64 	%rd61, %rd1, %rd60;
	ld.global.u32 	%r170, [%rd61];
	st.local.u32 	[%rd35+52], %r170;
	add.s32 	%r171, %r143, 14;
	mul.wide.u32 	%rd62, %r171, 4;
	add.s64 	%rd63, %rd1, %rd62;
	ld.global.u32 	%r172, [%rd63];
	st.local.u32 	[%rd35+56], %r172;
	add.s32 	%r173, %r143, 15;
	mul.wide.u32 	%rd64, %r173, 4;
	add.s64 	%rd65, %rd1, %rd64;
	ld.global.u32 	%r174, [%rd65];
	st.local.u32 	[%rd35+60], %r174;
	add.s32 	%r316, %r316, 16;
	setp.eq.s32 	%p4, %r316, %r306;
	@%p4 bra 	$L__BB1_5;
	bra.uni 	$L__BB1_4;
$L__BB1_5:
	setp.eq.s32 	%p5, %r12, 0;
	@%p5 bra 	$L__BB1_14;
	and.b32  	%r15, %r115, 7;
	setp.lt.u32 	%p6, %r12, 8;
	@%p6 bra 	$L__BB1_8;
	add.s32 	%r175, %r306, %r11;
	mul.wide.u32 	%rd66, %r175, 4;
	add.s64 	%rd67, %rd1, %rd66;
	ld.global.u32 	%r176, [%rd67];
	mul.wide.u32 	%rd68, %r306, 4;
	add.s64 	%rd69, %rd2, %rd68;
	st.local.u32 	[%rd69], %r176;
	add.s32 	%r177, %r175, 1;
	mul.wide.u32 	%rd70, %r177, 4;
	add.s64 	%rd71, %rd1, %rd70;
	ld.global.u32 	%r178, [%rd71];
	st.local.u32 	[%rd69+4], %r178;
	add.s32 	%r179, %r175, 2;
	mul.wide.u32 	%rd72, %r179, 4;
	add.s64 	%rd73, %rd1, %rd72;
	ld.global.u32 	%r180, [%rd73];
	st.local.u32 	[%rd69+8], %r180;
	add.s32 	%r181, %r175, 3;
	mul.wide.u32 	%rd74, %r181, 4;
	add.s64 	%rd75, %rd1, %rd74;
	ld.global.u32 	%r182, [%rd75];
	st.local.u32 	[%rd69+12], %r182;
	add.s32 	%r183, %r175, 4;
	mul.wide.u32 	%rd76, %r183, 4;
	add.s64 	%rd77, %rd1, %rd76;
	ld.global.u32 	%r184, [%rd77];
	st.local.u32 	[%rd69+16], %r184;
	add.s32 	%r185, %r175, 5;
	mul.wide.u32 	%rd78, %r185, 4;
	add.s64 	%rd79, %rd1, %rd78;
	ld.global.u32 	%r186, [%rd79];
	st.local.u32 	[%rd69+20], %r186;
	add.s32 	%r187, %r175, 6;
	mul.wide.u32 	%rd80, %r187, 4;
	add.s64 	%rd81, %rd1, %rd80;
	ld.global.u32 	%r188, [%rd81];
	st.local.u32 	[%rd69+24], %r188;
	add.s32 	%r189, %r175, 7;
	mul.wide.u32 	%rd82, %r189, 4;
	add.s64 	%rd83, %rd1, %rd82;
	ld.global.u32 	%r190, [%rd83];
	st.local.u32 	[%rd69+28], %r190;
	add.s32 	%r306, %r306, 8;
$L__BB1_8:
	setp.eq.s32 	%p7, %r15, 0;
	@%p7 bra 	$L__BB1_14;
	and.b32  	%r18, %r115, 3;
	setp.lt.u32 	%p8, %r15, 4;
	@%p8 bra 	$L__BB1_11;
	add.s32 	%r191, %r306, %r11;
	mul.wide.u32 	%rd84, %r191, 4;
	add.s64 	%rd85, %rd1, %rd84;
	ld.global.u32 	%r192, [%rd85];
	mul.wide.u32 	%rd86, %r306, 4;
	add.s64 	%rd87, %rd2, %rd86;
	st.local.u32 	[%rd87], %r192;
	add.s32 	%r193, %r191, 1;
	mul.wide.u32 	%rd88, %r193, 4;
	add.s64 	%rd89, %rd1, %rd88;
	ld.global.u32 	%r194, [%rd89];
	st.local.u32 	[%rd87+4], %r194;
	add.s32 	%r195, %r191, 2;
	mul.wide.u32 	%rd90, %r195, 4;
	add.s64 	%rd91, %rd1, %rd90;
	ld.global.u32 	%r196, [%rd91];
	st.local.u32 	[%rd87+8], %r196;
	add.s32 	%r197, %r191, 3;
	mul.wide.u32 	%rd92, %r197, 4;
	add.s64 	%rd93, %rd1, %rd92;
	ld.global.u32 	%r198, [%rd93];
	st.local.u32 	[%rd87+12], %r198;
	add.s32 	%r306, %r306, 4;
$L__BB1_11:
	setp.eq.s32 	%p9, %r18, 0;
	@%p9 bra 	$L__BB1_14;
	mov.b32 	%r310, 0;
$L__BB1_13:
	.pragma "nounroll";
	add.s32 	%r200, %r306, %r11;
	mul.wide.u32 	%rd94, %r200, 4;
	add.s64 	%rd95, %rd1, %rd94;
	ld.global.u32 	%r201, [%rd95];
	mul.wide.u32 	%rd96, %r306, 4;
	add.s64 	%rd97, %rd2, %rd96;
	st.local.u32 	[%rd97], %r201;
	add.s32 	%r306, %r306, 1;
	add.s32 	%r310, %r310, 1;
	setp.ne.s32 	%p10, %r310, %r18;
	@%p10 bra 	$L__BB1_13;
$L__BB1_14:
	not.b32 	%r25, %r118;
	mul.wide.u32 	%rd98, %r117, 4;
	add.s64 	%rd3, %rd2, %rd98;
	add.s32 	%r26, %r113, -1;
	setp.eq.s32 	%p11, %r26, 0;
	mul.wide.u32 	%rd99, %r26, 4;
	add.s64 	%rd4, %rd2, %rd99;
	mul.wide.u32 	%rd100, %r116, 4;
	add.s64 	%rd5, %rd2, %rd100;
	@%p11 bra 	$L__BB1_18;
	add.s32 	%r27, %r113, -2;
	mov.b64 	%rd135, 0;
	mov.b32 	%r337, 0;
	mov.u32 	%r314, %r337;
$L__BB1_16:
	shl.b32 	%r203, %r337, 2;
	add.s32 	%r56, %r8, %r203;
	ld.shared.u32 	%r319, [%r56];
	add.s32 	%r58, %r5, %r203;
	ld.shared.u32 	%r59, [%r58];
	setp.ne.s32 	%p12, %r319, 0;
	@%p12 bra 	$L__BB1_36;
	add.s32 	%r337, %r337, -1;
	bra.uni 	$L__BB1_74;
$L__BB1_18:
	mov.b64 	%rd135, 0;
	mov.b32 	%r315, 0;
	mov.u32 	%r314, %r315;
$L__BB1_19:
	shl.b32 	%r243, %r315, 2;
	add.s32 	%r30, %r8, %r243;
	ld.shared.u32 	%r313, [%r30];
	add.s32 	%r32, %r5, %r243;
	ld.shared.u32 	%r33, [%r32];
	setp.eq.s32 	%p43, %r313, 0;
	@%p43 bra 	$L__BB1_34;
	add.s32 	%r34, %r6, %r243;
	ld.shared.u32 	%r35, [%r34];
	add.s32 	%r36, %r7, %r243;
	ld.shared.u32 	%r37, [%r36];
	add.s32 	%r38, %r315, %r115;
	setp.lt.u32 	%p44, %r38, %r116;
	@%p44 bra 	$L__BB1_25;
	setp.ne.s32 	%p45, %r38, %r117;
	@%p45 bra 	$L__BB1_26;
	and.b32  	%r39, %r33, %r118;
	setp.eq.s32 	%p46, %r39, 0;
	@%p46 bra 	$L__BB1_24;
	setp.eq.s32 	%p47, %r39, %r118;
	selp.b32 	%r245, -1, %r118, %p47;
	and.b32  	%r313, %r313, %r245;
	bra.uni 	$L__BB1_26;
$L__BB1_24:
	add.s32 	%r315, %r315, -1;
	bra.uni 	$L__BB1_35;
$L__BB1_25:
	and.b32  	%r313, %r313, %r25;
$L__BB1_26:
	neg.s32 	%r246, %r313;
	and.b32  	%r44, %r313, %r246;
	mul.wide.u32 	%rd124, %r38, 4;
	add.s64 	%rd125, %rd2, %rd124;
	st.local.u32 	[%rd125], %r44;
	xor.b32  	%r247, %r313, %r44;
	st.shared.u32 	[%r30], %r247;
	and.b32  	%r248, %r44, %r1;
	setp.eq.s32 	%p48, %r248, 0;
	@%p48 bra 	$L__BB1_33;
	add.s32 	%r45, %r315, 1;
	setp.eq.s32 	%p49, %r45, %r114;
	@%p49 bra 	$L__BB1_29;
	or.b32  	%r249, %r44, %r33;
	st.shared.u32 	[%r32+4], %r249;
	or.b32  	%r250, %r44, %r35;
	shl.b32 	%r251, %r250, 1;
	st.shared.u32 	[%r34+4], %r251;
	or.b32  	%r252, %r44, %r37;
	shr.u32 	%r253, %r252, 1;
	st.shared.u32 	[%r36+4], %r253;
	or.b32  	%r254, %r251, %r249;
	or.b32  	%r255, %r254, %r253;
	not.b32 	%r256, %r255;
	and.b32  	%r257, %r256, %r1;
	st.shared.u32 	[%r30+4], %r257;
	mov.u32 	%r315, %r45;
	bra.uni 	$L__BB1_35;
$L__BB1_29:
	and.b32  	%r258, %r313, %r119;
	setp.ne.s32 	%p50, %r258, 0;
	@%p50 bra 	$L__BB1_35;
	ld.local.u32 	%r259, [%rd3];
	setp.eq.s32 	%p51, %r259, 1;
	mov.b64 	%rd134, 2;
	@%p51 bra 	$L__BB1_32;
	ld.local.u32 	%r260, [%rd4];
	setp.eq.s32 	%p52, %r260, %r121;
	selp.b64 	%rd134, 4, 8, %p52;
$L__BB1_32:
	add.s64 	%rd135, %rd134, %rd135;
	add.s32 	%r314, %r314, 1;
	add.s32 	%r315, %r315, -1;
	bra.uni 	$L__BB1_35;
$L__BB1_33:
	add.s32 	%r315, %r315, -1;
	bra.uni 	$L__BB1_35;
$L__BB1_34:
	add.s32 	%r315, %r315, -1;
$L__BB1_35:
	setp.gt.s32 	%p53, %r315, -1;
	@%p53 bra 	$L__BB1_19;
	bra.uni 	$L__BB1_75;
$L__BB1_36:
	shl.b32 	%r204, %r337, 2;
	add.s32 	%r61, %r6, %r204;
	ld.shared.u32 	%r62, [%r61];
	add.s32 	%r63, %r7, %r204;
	ld.shared.u32 	%r64, [%r63];
	add.s32 	%r65, %r337, %r115;
	setp.ge.u32 	%p13, %r65, %r116;
	@%p13 bra 	$L__BB1_38;
	and.b32  	%r319, %r319, %r25;
	bra.uni 	$L__BB1_42;
$L__BB1_38:
	setp.ne.s32 	%p14, %r65, %r117;
	@%p14 bra 	$L__BB1_42;
	and.b32  	%r67, %r59, %r118;
	setp.ne.s32 	%p15, %r67, 0;
	@%p15 bra 	$L__BB1_41;
	add.s32 	%r337, %r337, -1;
	bra.uni 	$L__BB1_74;
$L__BB1_41:
	setp.eq.s32 	%p16, %r67, %r118;
	selp.b32 	%r205, -1, %r118, %p16;
	and.b32  	%r319, %r319, %r205;
$L__BB1_42:
	neg.s32 	%r206, %r319;
	and.b32  	%r71, %r319, %r206;
	mul.wide.u32 	%rd102, %r65, 4;
	add.s64 	%rd103, %rd2, %rd102;
	st.local.u32 	[%rd103], %r71;
	xor.b32  	%r207, %r319, %r71;
	st.shared.u32 	[%r56], %r207;
	and.b32  	%r208, %r71, %r1;
	setp.eq.s32 	%p17, %r208, 0;
	@%p17 bra 	$L__BB1_73;
	add.s32 	%r72, %r337, 1;
	setp.ne.s32 	%p18, %r72, %r114;
	@%p18 bra 	$L__BB1_72;
	and.b32  	%r218, %r319, %r119;
	setp.ne.s32 	%p19, %r218, 0;
	@%p19 bra 	$L__BB1_74;
	ld.local.u32 	%r219, [%rd3];
	setp.ne.s32 	%p20, %r219, 1;
	ld.local.u32 	%r73, [%rd4];
	@%p20 bra 	$L__BB1_54;
	mov.b32 	%r321, 1;
	mov.b32 	%r320, 2;
$L__BB1_47:
	mul.wide.u32 	%rd104, %r321, 4;
	add.s64 	%rd105, %rd2, %rd104;
	setp.eq.s32 	%p21, %r73, %r320;
	ld.local.u32 	%r76, [%rd105];
	mov.b32 	%r324, 1;
	@%p21 bra 	$L__BB1_51;
	mov.b32 	%r324, 1;
	mov.u32 	%r322, %r113;
$L__BB1_49:
	setp.lt.u32 	%p22, %r76, %r324;
	@%p22 bra 	$L__BB1_51;
	shl.b32 	%r324, %r324, 1;
	add.s32 	%r224, %r322, -2;
	mul.wide.u32 	%rd106, %r224, 4;
	add.s64 	%rd107, %rd2, %rd106;
	ld.local.u32 	%r225, [%rd107];
	setp.ne.s32 	%p23, %r225, %r320;
	add.s32 	%r322, %r322, -1;
	@%p23 bra 	$L__BB1_49;
$L__BB1_51:
	setp.gt.u32 	%p24, %r76, %r324;
	mov.b64 	%rd137, 0;
	mov.b32 	%r335, 0;
	@%p24 bra 	$L__BB1_71;
	setp.lt.u32 	%p25, %r76, %r324;
	@%p25 bra 	$L__BB1_54;
	add.s32 	%r321, %r321, 1;
	shl.b32 	%r320, %r320, 1;
	setp.gt.u32 	%p26, %r321, %r26;
	mov.b64 	%rd137, 2;
	mov.b32 	%r335, 1;
	@%p26 bra 	$L__BB1_71;
	bra.uni 	$L__BB1_47;
$L__BB1_54:
	setp.ne.s32 	%p27, %r73, %r121;
	@%p27 bra 	$L__BB1_63;
	mov.b32 	%r326, 1;
	mov.u32 	%r325, %r27;
$L__BB1_56:
	mul.wide.u32 	%rd110, %r326, 4;
	add.s64 	%rd111, %rd2, %rd110;
	mul.wide.u32 	%rd112, %r325, 4;
	add.s64 	%rd113, %rd2, %rd112;
	ld.local.u32 	%r86, [%rd113];
	setp.eq.s32 	%p28, %r86, %r120;
	ld.local.u32 	%r87, [%rd111];
	mov.b32 	%r329, 1;
	@%p28 bra 	$L__BB1_60;
	mov.b32 	%r329, 1;
	mov.u32 	%r328, %r120;
$L__BB1_58:
	setp.lt.u32 	%p29, %r87, %r329;
	@%p29 bra 	$L__BB1_60;
	shl.b32 	%r329, %r329, 1;
	shr.u32 	%r328, %r328, 1;
	setp.ne.s32 	%p30, %r86, %r328;
	@%p30 bra 	$L__BB1_58;
$L__BB1_60:
	setp.gt.u32 	%p31, %r87, %r329;
	mov.b64 	%rd137, 0;
	mov.b32 	%r335, 0;
	@%p31 bra 	$L__BB1_71;
	setp.lt.u32 	%p32, %r87, %r329;
	@%p32 bra 	$L__BB1_63;
	add.s32 	%r326, %r326, 1;
	add.s32 	%r325, %r325, -1;
	setp.gt.u32 	%p33, %r326, %r26;
	mov.b64 	%rd137, 4;
	mov.b32 	%r335, 1;
	@%p33 bra 	$L__BB1_71;
	bra.uni 	$L__BB1_56;
$L__BB1_63:
	ld.local.u32 	%r234, [%rd5];
	setp.ne.s32 	%p34, %r234, %r120;
	mov.b64 	%rd116, 8;
	mov.b32 	%r335, 1;
	mov.u64 	%rd137, %rd116;
	@%p34 bra 	$L__BB1_71;
	ld.local.u32 	%r95, [%rd2];
	mov.b32 	%r331, 1;
	mov.u32 	%r330, %r120;
$L__BB1_65:
	shr.u32 	%r330, %r330, 1;
	mul.wide.u32 	%rd117, %r331, 4;
	add.s64 	%rd118, %rd2, %rd117;
	setp.eq.s32 	%p35, %r95, %r330;
	ld.local.u32 	%r99, [%rd118];
	mov.b32 	%r334, 1;
	@%p35 bra 	$L__BB1_69;
	mov.b32 	%r333, 0;
	mov.b32 	%r334, 1;
$L__BB1_67:
	setp.lt.u32 	%p36, %r99, %r334;
	@%p36 bra 	$L__BB1_69;
	shl.b32 	%r334, %r334, 1;
	add.s32 	%r333, %r333, 1;
	mul.wide.u32 	%rd119, %r333, 4;
	add.s64 	%rd120, %rd2, %rd119;
	ld.local.u32 	%r239, [%rd120];
	setp.ne.s32 	%p37, %r239, %r330;
	@%p37 bra 	$L__BB1_67;
$L__BB1_69:
	setp.gt.u32 	%p38, %r99, %r334;
	mov.b64 	%rd137, 0;
	mov.b32 	%r335, 0;
	@%p38 bra 	$L__BB1_71;
	setp.ge.u32 	%p39, %r99, %r334;
	add.s32 	%r331, %r331, 1;
	setp.le.u32 	%p40, %r331, %r26;
	mov.b32 	%r335, 1;
	and.pred  	%p41, %p39, %p40;
	mov.u64 	%rd137, %rd116;
	@%p41 bra 	$L__BB1_65;
$L__BB1_71:
	add.s64 	%rd135, %rd137, %rd135;
	add.s32 	%r314, %r335, %r314;
	add.s32 	%r337, %r337, -1;
	bra.uni 	$L__BB1_74;
$L__BB1_72:
	or.b32  	%r209, %r71, %r59;
	st.shared.u32 	[%r58+4], %r209;
	or.b32  	%r210, %r71, %r62;
	shl.b32 	%r211, %r210, 1;
	st.shared.u32 	[%r61+4], %r211;
	or.b32  	%r212, %r71, %r64;
	shr.u32 	%r213, %r212, 1;
	st.shared.u32 	[%r63+4], %r213;
	or.b32  	%r214, %r211, %r209;
	or.b32  	%r215, %r214, %r213;
	not.b32 	%r216, %r215;
	and.b32  	%r217, %r216, %r1;
	st.shared.u32 	[%r56+4], %r217;
	mov.u32 	%r337, %r72;
	bra.uni 	$L__BB1_74;
$L__BB1_73:
	add.s32 	%r337, %r337, -1;
$L__BB1_74:
	setp.gt.s32 	%p42, %r337, -1;
	@%p42 bra 	$L__BB1_16;
$L__BB1_75:
	st.shared.u32 	[%r9], %rd135;
	st.shared.u32 	[%r10], %r314;
	bra.uni 	$L__BB1_77;
$L__BB1_76:
	mov.b32 	%r140, 0;
	st.shared.u32 	[%r9], %r140;
	st.shared.u32 	[%r10], %r140;
$L__BB1_77:
	bar.sync 	0;
	and.b32  	%r261, %r2, 992;
	setp.ne.s32 	%p54, %r261, 0;
	@%p54 bra 	$L__BB1_79;
	ld.shared.u32 	%r262, [%r9+256];
	ld.shared.u32 	%r263, [%r9];
	add.s32 	%r264, %r263, %r262;
	st.shared.u32 	[%r9], %r264;
	ld.shared.u32 	%r265, [%r10+256];
	ld.shared.u32 	%r266, [%r10];
	add.s32 	%r267, %r266, %r265;
	st.shared.u32 	[%r10], %r267;
$L__BB1_79:
	bar.warp.sync 	-1;
	setp.gt.u32 	%p55, %r2, 31;
	@%p55 bra 	$L__BB1_81;
	ld.shared.u32 	%r268, [%r9+128];
	ld.shared.u32 	%r269, [%r9];
	add.s32 	%r270, %r269, %r268;
	st.shared.u32 	[%r9], %r270;
	ld.shared.u32 	%r271, [%r10+128];
	ld.shared.u32 	%r272, [%r10];
	add.s32 	%r273, %r272, %r271;
	st.shared.u32 	[%r10], %r273;
$L__BB1_81:
	bar.warp.sync 	-1;
	setp.gt.u32 	%p56, %r2, 15;
	@%p56 bra 	$L__BB1_83;
	ld.shared.u32 	%r274, [%r9+64];
	ld.shared.u32 	%r275, [%r9];
	add.s32 	%r276, %r275, %r274;
	st.shared.u32 	[%r9], %r276;
	ld.shared.u32 	%r277, [%r10+64];
	ld.shared.u32 	%r278, [%r10];
	add.s32 	%r279, %r278, %r277;
	st.shared.u32 	[%r10], %r279;
$L__BB1_83:
	bar.warp.sync 	-1;
	setp.gt.u32 	%p57, %r2, 7;
	@%p57 bra 	$L__BB1_85;
	ld.shared.u32 	%r280, [%r9+32];
	ld.shared.u32 	%r281, [%r9];
	add.s32 	%r282, %r281, %r280;
	st.shared.u32 	[%r9], %r282;
	ld.shared.u32 	%r283, [%r10+32];
	ld.shared.u32 	%r284, [%r10];
	add.s32 	%r285, %r284, %r283;
	st.shared.u32 	[%r10], %r285;
$L__BB1_85:
	bar.warp.sync 	-1;
	setp.gt.u32 	%p58, %r2, 3;
	@%p58 bra 	$L__BB1_87;
	ld.shared.u32 	%r286, [%r9+16];
	ld.shared.u32 	%r287, [%r9];
	add.s32 	%r288, %r287, %r286;
	st.shared.u32 	[%r9], %r288;
	ld.shared.u32 	%r289, [%r10+16];
	ld.shared.u32 	%r290, [%r10];
	add.s32 	%r291, %r290, %r289;
	st.shared.u32 	[%r10], %r291;
$L__BB1_87:
	bar.warp.sync 	-1;
	setp.gt.u32 	%p59, %r2, 1;
	@%p59 bra 	$L__BB1_89;
	ld.shared.u32 	%r292, [%r9+8];
	ld.shared.u32 	%r293, [%r9];
	add.s32 	%r294, %r293, %r292;
	st.shared.u32 	[%r9], %r294;
	ld.shared.u32 	%r295, [%r10+8];
	ld.shared.u32 	%r296, [%r10];
	add.s32 	%r297, %r296, %r295;
	st.shared.u32 	[%r10], %r297;
$L__BB1_89:
	bar.warp.sync 	-1;
	setp.ne.s32 	%p60, %r2, 0;
	@%p60 bra 	$L__BB1_91;
	ld.shared.u32 	%r298, [_ZZ23BitBoard_cuda_kernel_b2jjPjS_S_S_S_mS_jjjjjjjE3sum+4];
	ld.shared.u32 	%r299, [_ZZ23BitBoard_cuda_kernel_b2jjPjS_S_S_S_mS_jjjjjjjE3sum];
	add.s32 	%r300, %r299, %r298;
	st.shared.u32 	[_ZZ23BitBoard_cuda_kernel_b2jjPjS_S_S_S_mS_jjjjjjjE3sum], %r300;
	ld.shared.u32 	%r301, [_ZZ23BitBoard_cuda_kernel_b2jjPjS_S_S_S_mS_jjjjjjjE4usum+4];
	ld.shared.u32 	%r302, [_ZZ23BitBoard_cuda_kernel_b2jjPjS_S_S_S_mS_jjjjjjjE4usum];
	add.s32 	%r303, %r302, %r301;
	st.shared.u32 	[_ZZ23BitBoard_cuda_kernel_b2jjPjS_S_S_S_mS_jjjjjjjE4usum], %r303;
$L__BB1_91:
	setp.ne.s32 	%p61, %r2, 0;
	bar.warp.sync 	-1;
	@%p61 bra 	$L__BB1_93;
	ld.param.u64 	%rd132, [_Z23BitBoard_cuda_kernel_b2jjPjS_S_S_S_mS_jjjjjjj_param_5];
	ld.shared.u32 	%r304, [_ZZ23BitBoard_cuda_kernel_b2jjPjS_S_S_S_mS_jjjjjjjE3sum];
	cvta.to.global.u64 	%rd127, %rd132;
	mul.wide.u32 	%rd128, %r3, 4;
	add.s64 	%rd129, %rd127, %rd128;
	st.global.u32 	[%rd129], %r304;
	ld.shared.u32 	%r305, [_ZZ23BitBoard_cuda_kernel_b2jjPjS_S_S_S_mS_jjjjjjjE4usum];
	cvta.to.global.u64 	%rd130, %rd17;
	add.s64 	%rd131, %rd130, %rd128;
	st.global.u32 	[%rd131], %r305;
$L__BB1_93:
	ret;

}


// ===== COMPILED SASS (sm_100) =====

	.target	sm_100

	.elftype	@"ET_EXEC"


//--------------------- .note.nv.tkinfo           --------------------------
	.section	.note.nv.tkinfo,"",@"SHT_NOTE"
	.sectionflags	@"SHF_NOTE_NV_TKINFO"
	.tkinfo
        /*0018*/ 	.word	0x00000002
        /*0030*/ 	.string	""
        /*0030*/ 	.string	"ptxas"
        /*0030*/ 	.string	"Cuda compilation tools, release 13.0, V13.0.88"
        /*0030*/ 	.string	"Build cuda_13.0.r13.0/compiler.36424714_0"
        /*0030*/ 	.string	"-arch sm_100 -m 64 "



//--------------------- .note.nv.cuinfo           --------------------------
	.section	.note.nv.cuinfo,"",@"SHT_NOTE"
	.sectionflags	@"SHF_NOTE_NV_CUINFO"
        /*0018*/ 	.short	0x0002
        /*001a*/ 	.short	0x0064
        /*001c*/ 	.short	0x0082
	.zero		2


//--------------------- .nv.info                  --------------------------
	.section	.nv.info,"",@"SHT_CUDA_INFO"
	.align	4


	//----- nvinfo : EIATTR_REGCOUNT
	.align		4
        /*0000*/ 	.byte	0x04, 0x2f
        /*0002*/ 	.short	(.L_1 - .L_0)
	.align		4
.L_0:
        /*0004*/ 	.word	index@(_Z23BitBoard_cuda_kernel_b1jjPjS_S_S_S_mjj)
        /*0008*/ 	.word	0x00000018


	//----- nvinfo : EIATTR_FRAME_SIZE
	.align		4
.L_1:
        /*000c*/ 	.byte	0x04, 0x11
        /*000e*/ 	.short	(.L_3 - .L_2)
	.align		4
.L_2:
        /*0010*/ 	.word	index@(_Z23BitBoard_cuda_kernel_b1jjPjS_S_S_S_mjj)
        /*0014*/ 	.word	0x00000000


	//----- nvinfo : EIATTR_REGCOUNT
	.align		4
.L_3:
        /*0018*/ 	.byte	0x04, 0x2f
        /*001a*/ 	.short	(.L_5 - .L_4)
	.align		4
.L_4:
        /*001c*/ 	.word	index@(_Z23BitBoard_cuda_kernel_b2jjPjS_S_S_S_mS_jjjjjjj)
        /*0020*/ 	.word	0x00000020


	//----- nvinfo : EIATTR_FRAME_SIZE
	.align		4
.L_5:
        /*0024*/ 	.byte	0x04, 0x11
        /*0026*/ 	.short	(.L_7 - .L_6)
	.align		4
.L_6:
        /*0028*/ 	.word	index@(_Z23BitBoard_cuda_kernel_b2jjPjS_S_S_S_mS_jjjjjjj)
        /*002c*/ 	.word	0x00000070


	//----- nvinfo : EIATTR_MIN_STACK_SIZE
	.align		4
.L_7:
        /*0030*/ 	.byte	0x04, 0x12
        /*0032*/ 	.short	(.L_9 - .L_8)
	.align		4
.L_8:
        /*0034*/ 	.word	index@(_Z23BitBoard_cuda_kernel_b2jjPjS_S_S_S_mS_jjjjjjj)
        /*0038*/ 	.word	0x00000070


	//----- nvinfo : EIATTR_MIN_STACK_SIZE
	.align		4
.L_9:
        /*003c*/ 	.byte	0x04, 0x12
        /*003e*/ 	.short	(.L_11 - .L_10)
	.align		4
.L_10:
        /*0040*/ 	.word	index@(_Z23BitBoard_cuda_kernel_b1jjPjS_S_S_S_mjj)
        /*0044*/ 	.word	0x00000000
.L_11:


//--------------------- .nv.compat                --------------------------
	.section	.nv.compat,"",@"SHT_CUDA_COMPAT_INFO"
	.align	4
        /*0000*/ 	.byte	0x02, 0x09, 0x00, 0x00, 0x02, 0x02, 0x01, 0x00, 0x02, 0x05, 0x05, 0x00, 0x03, 0x07, 0x01, 0x01
        /*0010*/ 	.byte	0x02, 0x03, 0x00, 0x00, 0x02, 0x06, 0x01, 0x00, 0x04, 0x0b, 0x08, 0x00, 0x09, 0x00, 0x00, 0x00
        /*0020*/ 	.byte	0x00, 0x00, 0x00, 0x00


//--------------------- .nv.info._Z23BitBoard_cuda_kernel_b2jjPjS_S_S_S_mS_jjjjjjj --------------------------
	.section	.nv.info._Z23BitBoard_cuda_kernel_b2jjPjS_S_S_S_mS_jjjjjjj,"",@"SHT_CUDA_INFO"
	.sectionflags	@""
	.align	4


	//----- nvinfo : EIATTR_CUDA_API_VERSION
	.align		4
        /*0000*/ 	.byte	0x04, 0x37
        /*0002*/ 	.short	(.L_13 - .L_12)
.L_12:
        /*0004*/ 	.word	0x00000082


	//----- nvinfo : EIATTR_KPARAM_INFO
	.align		4
.L_13:
        /*0008*/ 	.byte	0x04, 0x17
        /*000a*/ 	.short	(.L_15 - .L_14)
.L_14:
        /*000c*/ 	.word	0x00000000
        /*0010*/ 	.short	0x000f
        /*0012*/ 	.short	0x0058
        /*0014*/ 	.byte	0x00, 0xf0, 0x11, 0x00


	//----- nvinfo : EIATTR_KPARAM_INFO
	.align		4
.L_15:
        /*0018*/ 	.byte	0x04, 0x17
        /*001a*/ 	.short	(.L_17 - .L_16)
.L_16:
        /*001c*/ 	.word	0x00000000
        /*0020*/ 	.short	0x000e
        /*0022*/ 	.short	0x0054
        /*0024*/ 	.byte	0x00, 0xf0, 0x11, 0x00


	//----- nvinfo : EIATTR_KPARAM_INFO
	.align		4
.L_17:
        /*0028*/ 	.byte	0x04, 0x17
        /*002a*/ 	.short	(.L_19 - .L_18)
.L_18:
        /*002c*/ 	.word	0x00000000
        /*0030*/ 	.short	0x000d
        /*0032*/ 	.short	0x0050
        /*0034*/ 	.byte	0x00, 0xf0, 0x11, 0x00


	//----- nvinfo : EIATTR_KPARAM_INFO
	.align		4
.L_19:
        /*0038*/ 	.byte	0x04, 0x17
        /*003a*/ 	.short	(.L_21 - .L_20)
.L_20:
        /*003c*/ 	.word	0x00000000
        /*0040*/ 	.short	0x000c
        /*0042*/ 	.short	0x004c
        /*0044*/ 	.byte	0x00, 0xf0, 0x11, 0x00


	//----- nvinfo : EIATTR_KPARAM_INFO
	.align		4
.L_21:
        /*0048*/ 	.byte	0x04, 0x17
        /*004a*/ 	.short	(.L_23 - .L_22)
.L_22:
        /*004c*/ 	.word	0x00000000
        /*0050*/ 	.short	0x000b
        /*0052*/ 	.short	0x0048
        /*0054*/ 	.byte	0x00, 0xf0, 0x11, 0x00


	//----- nvinfo : EIATTR_KPARAM_INFO
	.align		4
.L_23:
        /*0058*/ 	.byte	0x04, 0x17
        /*005a*/ 	.short	(.L_25 - .L_24)
.L_24:
        /*005c*/ 	.word	0x00000000
        /*0060*/ 	.short	0x000a
        /*0062*/ 	.short	0x0044
        /*0064*/ 	.byte	0x00, 0xf0, 0x11, 0x00


	//----- nvinfo : EIATTR_KPARAM_INFO
	.align		4
.L_25:
        /*0068*/ 	.byte	0x04, 0x17
        /*006a*/ 	.short	(.L_27 - .L_26)
.L_26:
        /*006c*/ 	.word	0x00000000
        /*0070*/ 	.short	0x0009
        /*0072*/ 	.short	0x0040
        /*0074*/ 	.byte	0x00, 0xf0, 0x11, 0x00


	//----- nvinfo : EIATTR_KPARAM_INFO
	.align		4
.L_27:
        /*0078*/ 	.byte	0x04, 0x17
        /*007a*/ 	.short	(.L_29 - .L_28)
.L_28:
        /*007c*/ 	.word	0x00000000
        /*0080*/ 	.short	0x0008
        /*0082*/ 	.short	0x0038
        /*0084*/ 	.byte	0x00, 0xf5, 0x21, 0x00


	//----- nvinfo : EIATTR_KPARAM_INFO
	.align		4
.L_29:
        /*0088*/ 	.byte	0x04, 0x17
        /*008a*/ 	.short	(.L_31 - .L_30)
.L_30:
        /*008c*/ 	.word	0x00000000
        /*0090*/ 	.short	0x0007
        /*0092*/ 	.short	0x0030
        /*0094*/ 	.byte	0x00, 0xf0, 0x21, 0x00


	//----- nvinfo : EIATTR_KPARAM_INFO
	.align		4
.L_31:
        /*0098*/ 	.byte	0x04, 0x17
        /*009a*/ 	.short	(.L_33 - .L_32)
.L_32:
        /*009c*/ 	.word	0x00000000
        /*00a0*/ 	.short	0x0006
        /*00a2*/ 	.short	0x0028
        /*00a4*/ 	.byte	0x00, 0xf5, 0x21, 0x00


	//----- nvinfo : EIATTR_KPARAM_INFO
	.align		4
.L_33:
        /*00a8*/ 	.byte	0x04, 0x17
        /*00aa*/ 	.short	(.L_35 - .L_34)
.L_34:
        /*00ac*/ 	.word	0x00000000
        /*00b0*/ 	.short	0x0005
        /*00b2*/ 	.short	0x0020
        /*00b4*/ 	.byte	0x00, 0xf5, 0x21, 0x00


	//----- nvinfo : EIATTR_KPARAM_INFO
	.align		4
.L_35:
        /*00b8*/ 	.byte	0x04, 0x17
        /*00ba*/ 	.short	(.L_37 - .L_36)
.L_36:
        /*00bc*/ 	.word	0x00000000
        /*00c0*/ 	.short	0x0004
        /*00c2*/ 	.short	0x0018
        /*00c4*/ 	.byte	0x00, 0xf5, 0x21, 0x00


	//----- nvinfo : EIATTR_KPARAM_INFO
	.align		4
.L_37:
        /*00c8*/ 	.byte	0x04, 0x17
        /*00ca*/ 	.short	(.L_39 - .L_38)
.L_38:
        /*00cc*/ 	.word	0x00000000
        /*00d0*/ 	.short	0x0003
        /*00d2*/ 	.short	0x0010
        /*00d4*/ 	.byte	0x00, 0xf5, 0x21, 0x00


	//----- nvinfo : EIATTR_KPARAM_INFO
	.align		4
.L_39:
        /*00d8*/ 	.byte	0x04, 0x17
        /*00da*/ 	.short	(.L_41 - .L_40)
.L_40:
        /*00dc*/ 	.word	0x00000000
        /*00e0*/ 	.short	0x0002
        /*00e2*/ 	.short	0x0008
        /*00e4*/ 	.byte	0x00, 0xf5, 0x21, 0x00


	//----- nvinfo : EIATTR_KPARAM_INFO
	.align		4
.L_41:
        /*00e8*/ 	.byte	0x04, 0x17
        /*00ea*/ 	.short	(.L_43 - .L_42)
.L_42:
        /*00ec*/ 	.word	0x00000000
        /*00f0*/ 	.short	0x0001
        /*00f2*/ 	.short	0x0004
        /*00f4*/ 	.byte	0x00, 0xf0, 0x11, 0x00


	//----- nvinfo : EIATTR_KPARAM_INFO
	.align		4
.L_43:
        /*00f8*/ 	.byte	0x04, 0x17
        /*00fa*/ 	.short	(.L_45 - .L_44)
.L_44:
        /*00fc*/ 	.word	0x00000000
        /*0100*/ 	.short	0x0000
        /*0102*/ 	.short	0x0000
        /*0104*/ 	.byte	0x00, 0xf0, 0x11, 0x00


	//----- nvinfo : EIATTR_SPARSE_MMA_MASK
	.align		4
.L_45:
        /*0108*/ 	.byte	0x03, 0x50
        /*010a*/ 	.short	0x0000


	//----- nvinfo : EIATTR_MAXREG_COUNT
	.align		4
        /*010c*/ 	.byte	0x03, 0x1b
        /*010e*/ 	.short	0x00ff


	//----- nvinfo : EIATTR_NUM_BARRIERS
	.align		4
        /*0110*/ 	.byte	0x02, 0x4c
        /*0112*/ 	.byte	0x01
	.zero		1


	//----- nvinfo : EIATTR_MERCURY_ISA_VERSION
	.align		4
        /*0114*/ 	.byte	0x03, 0x5f
        /*0116*/ 	.short	0x0101


	//----- nvinfo : EIATTR_COOP_GROUP_MASK_REGIDS
	.align		4
        /*0118*/ 	.byte	0x04, 0x29
        /*011a*/ 	.short	(.L_47 - .L_46)


	//   ....[0]....
.L_46:
        /*011c*/ 	.word	0xffffffff


	//   ....[1]....
        /*0120*/ 	.word	0xffffffff


	//   ....[2]....
        /*0124*/ 	.word	0xffffffff


	//   ....[3]....
        /*0128*/ 	.word	0xffffffff


	//   ....[4]....
        /*012c*/ 	.word	0xffffffff


	//   ....[5]....
        /*0130*/ 	.word	0xffffffff


	//   ....[6]....
        /*0134*/ 	.word	0xffffffff


	//----- nvinfo : EIATTR_COOP_GROUP_INSTR_OFFSETS
	.align		4
.L_47:
        /*0138*/ 	.byte	0x04, 0x28
        /*013a*/ 	.short	(.L_49 - .L_48)


	//   ....[0]....
.L_48:
        /*013c*/ 	.word	0x00001fd0


	//   ....[1]....
        /*0140*/ 	.word	0x00002070


	//   ....[2]....
        /*0144*/ 	.word	0x00002110


	//   ....[3]....
        /*0148*/ 	.word	0x000021b0


	//   ....[4]....
        /*014c*/ 	.word	0x00002250


	//   ....[5]....
        /*0150*/ 	.word	0x000022f0


	//   ....[6]....
        /*0154*/ 	.word	0x000023b0


	//----- nvinfo : EIATTR_VRC_CTA_INIT_COUNT
	.align		4
.L_49:
        /*0158*/ 	.byte	0x02, 0x4a
	.zero		1
	.zero		1


	//----- nvinfo : EIATTR_EXIT_INSTR_OFFSETS
	.align		4
        /*015c*/ 	.byte	0x04, 0x1c
        /*015e*/ 	.short	(.L_51 - .L_50)


	//   ....[0]....
.L_50:
        /*0160*/ 	.word	0x000023c0


	//   ....[1]....
        /*0164*/ 	.word	0x00002480


	//----- nvinfo : EIATTR_CRS_STACK_SIZE
	.align		4
.L_51:
        /*0168*/ 	.byte	0x04, 0x1e
        /*016a*/ 	.short	(.L_53 - .L_52)
.L_52:
        /*016c*/ 	.word	0x00000000


	//----- nvinfo : EIATTR_CBANK_PARAM_SIZE
	.align		4
.L_53:
        /*0170*/ 	.byte	0x03, 0x19
        /*0172*/ 	.short	0x005c


	//----- nvinfo : EIATTR_PARAM_CBANK
	.align		4
        /*0174*/ 	.byte	0x04, 0x0a
        /*0176*/ 	.short	(.L_55 - .L_54)
	.align		4
.L_54:
        /*0178*/ 	.word	index@(.nv.constant0._Z23BitBoard_cuda_kernel_b2jjPjS_S_S_S_mS_jjjjjjj)
        /*017c*/ 	.short	0x0380
        /*017e*/ 	.short	0x005c


	//----- nvinfo : EIATTR_SW_WAR
	.align		4
.L_55:
        /*0180*/ 	.byte	0x04, 0x36
        /*0182*/ 	.short	(.L_57 - .L_56)
.L_56:
        /*0184*/ 	.word	0x00000008
.L_57:


//--------------------- .nv.info._Z23BitBoard_cuda_kernel_b1jjPjS_S_S_S_mjj --------------------------
	.section	.nv.info._Z23BitBoard_cuda_kernel_b1jjPjS_S_S_S_mjj,"",@"SHT_CUDA_INFO"
	.sectionflags	@""
	.align	4


	//----- nvinfo : EIATTR_CUDA_API_VERSION
	.align		4
        /*0000*/ 	.byte	0x04, 0x37
        /*0002*/ 	.short	(.L_59 - .L_58)
.L_58:
        /*0004*/ 	.word	0x00000082


	//----- nvinfo : EIATTR_KPARAM_INFO
	.align		4
.L_59:
        /*0008*/ 	.byte	0x04, 0x17
        /*000a*/ 	.short	(.L_61 - .L_60)
.L_60:
        /*000c*/ 	.word	0x00000000
        /*0010*/ 	.short	0x0009
        /*0012*/ 	.short	0x003c
        /*0014*/ 	.byte	0x00, 0xf0, 0x11, 0x00


	//----- nvinfo : EIATTR_KPARAM_INFO
	.align		4
.L_61:
        /*0018*/ 	.byte	0x04, 0x17
        /*001a*/ 	.short	(.L_63 - .L_62)
.L_62:
        /*001c*/ 	.word	0x00000000
        /*0020*/ 	.short	0x0008
        /*0022*/ 	.short	0x0038
        /*0024*/ 	.byte	0x00, 0xf0, 0x11, 0x00


	//----- nvinfo : EIATTR_KPARAM_INFO
	.align		4
.L_63:
        /*0028*/ 	.byte	0x04, 0x17
        /*002a*/ 	.short	(.L_65 - .L_64)
.L_64:
        /*002c*/ 	.word	0x00000000
        /*0030*/ 	.short	0x0007
        /*0032*/ 	.short	0x0030
        /*0034*/ 	.byte	0x00, 0xf0, 0x21, 0x00


	//----- nvinfo : EIATTR_KPARAM_INFO
	.align		4
.L_65:
        /*0038*/ 	.byte	0x04, 0x17
        /*003a*/ 	.short	(.L_67 - .L_66)
.L_66:
        /*003c*/ 	.word	0x00000000
        /*0040*/ 	.short	0x0006
        /*0042*/ 	.short	0x0028
        /*0044*/ 	.byte	0x00, 0xf5, 0x21, 0x00


	//----- nvinfo : EIATTR_KPARAM_INFO
	.align		4
.L_67:
        /*0048*/ 	.byte	0x04, 0x17
        /*004a*/ 	.short	(.L_69 - .L_68)
.L_68:
        /*004c*/ 	.word	0x00000000
        /*0050*/ 	.short	0x0005
        /*0052*/ 	.short	0x0020
        /*0054*/ 	.byte	0x00, 0xf5, 0x21, 0x00


	//----- nvinfo : EIATTR_KPARAM_INFO
	.align		4
.L_69:
        /*0058*/ 	.byte	0x04, 0x17
        /*005a*/ 	.short	(.L_71 - .L_70)
.L_70:
        /*005c*/ 	.word	0x00000000
        /*0060*/ 	.short	0x0004
        /*0062*/ 	.short	0x0018
        /*0064*/ 	.byte	0x00, 0xf5, 0x21, 0x00


	//----- nvinfo : EIATTR_KPARAM_INFO
	.align		4
.L_71:
        /*0068*/ 	.byte	0x04, 0x17
        /*006a*/ 	.short	(.L_73 - .L_72)
.L_72:
        /*006c*/ 	.word	0x00000000
        /*0070*/ 	.short	0x0003
        /*0072*/ 	.short	0x0010
        /*0074*/ 	.byte	0x00, 0xf5, 0x21, 0x00


	//----- nvinfo : EIATTR_KPARAM_INFO
	.align		4
.L_73:
        /*0078*/ 	.byte	0x04, 0x17
        /*007a*/ 	.short	(.L_75 - .L_74)
.L_74:
        /*007c*/ 	.word	0x00000000
        /*0080*/ 	.short	0x0002
        /*0082*/ 	.short	0x0008
        /*0084*/ 	.byte	0x00, 0xf5, 0x21, 0x00


	//----- nvinfo : EIATTR_KPARAM_INFO
	.align		4
.L_75:
        /*0088*/ 	.byte	0x04, 0x17
        /*008a*/ 	.short	(.L_77 - .L_76)
.L_76:
        /*008c*/ 	.word	0x00000000
        /*0090*/ 	.short	0x0001
        /*0092*/ 	.short	0x0004
        /*0094*/ 	.byte	0x00, 0xf0, 0x11, 0x00


	//----- nvinfo : EIATTR_KPARAM_INFO
	.align		4
.L_77:
        /*0098*/ 	.byte	0x04, 0x17
        /*009a*/ 	.short	(.L_79 - .L_78)
.L_78:
        /*009c*/ 	.word	0x00000000
        /*00a0*/ 	.short	0x0000
        /*00a2*/ 	.short	0x0000
        /*00a4*/ 	.byte	0x00, 0xf0, 0x11, 0x00


	//----- nvinfo : EIATTR_SPARSE_MMA_MASK
	.align		4
.L_79:
        /*00a8*/ 	.byte	0x03, 0x50
        /*00aa*/ 	.short	0x0000


	//----- nvinfo : EIATTR_MAXREG_COUNT
	.align		4
        /*00ac*/ 	.byte	0x03, 0x1b
        /*00ae*/ 	.short	0x00ff


	//----- nvinfo : EIATTR_NUM_BARRIERS
	.align		4
        /*00b0*/ 	.byte	0x02, 0x4c
        /*00b2*/ 	.byte	0x01
	.zero		1


	//----- nvinfo : EIATTR_MERCURY_ISA_VERSION
	.align		4
        /*00b4*/ 	.byte	0x03, 0x5f
        /*00b6*/ 	.short	0x0101


	//----- nvinfo : EIATTR_COOP_GROUP_MASK_REGIDS
	.align		4
        /*00b8*/ 	.byte	0x04, 0x29
        /*00ba*/ 	.short	(.L_81 - .L_80)


	//   ....[0]....
.L_80:
        /*00bc*/ 	.word	0xffffffff


	//   ....[1]....
        /*00c0*/ 	.word	0xffffffff


	//   ....[2]....
        /*00c4*/ 	.word	0xffffffff


	//   ....[3]....
        /*00c8*/ 	.word	0xffffffff


	//   ....[4]....
        /*00cc*/ 	.word	0xffffffff


	//   ....[5]....
        /*00d0*/ 	.word	0xffffffff


	//   ....[6]....
        /*00d4*/ 	.word	0xffffffff


	//----- nvinfo : EIATTR_COOP_GROUP_INSTR_OFFSETS
	.align		4
.L_81:
        /*00d8*/ 	.byte	0x04, 0x28
        /*00da*/ 	.short	(.L_83 - .L_82)


	//   ....[0]....
.L_82:
        /*00dc*/ 	.word	0x00000750


	//   ....[1]....
        /*00e0*/ 	.word	0x000007f0


	//   ....[2]....
        /*00e4*/ 	.word	0x00000890


	//   ....[3]....
        /*00e8*/ 	.word	0x00000930


	//   ....[4]....
        /*00ec*/ 	.word	0x000009d0


	//   ....[5]....
        /*00f0*/ 	.word	0x00000a70


	//   ....[6]....
        /*00f4*/ 	.word	0x00000b30


	//----- nvinfo : EIATTR_VRC_CTA_INIT_COUNT
	.align		4
.L_83:
        /*00f8*/ 	.byte	0x02, 0x4a
	.zero		1
	.zero		1


	//----- nvinfo : EIATTR_EXIT_INSTR_OFFSETS
	.align		4
        /*00fc*/ 	.byte	0x04, 0x1c
        /*00fe*/ 	.short	(.L_85 - .L_84)


	//   ....[0]....
.L_84:
        /*0100*/ 	.word	0x00000b40


	//   ....[1]....
        /*0104*/ 	.word	0x00000c00


	//----- nvinfo : EIATTR_CRS_STACK_SIZE
	.align		4
.L_85:
        /*0108*/ 	.byte	0x04, 0x1e
        /*010a*/ 	.short	(.L_87 - .L_86)
.L_86:
        /*010c*/ 	.word	0x00000000


	//----- nvinfo : EIATTR_CBANK_PARAM_SIZE
	.align		4
.L_87:
        /*0110*/ 	.byte	0x03, 0x19
        /*0112*/ 	.short	0x0040


	//----- nvinfo : EIATTR_PARAM_CBANK
	.align		4
        /*0114*/ 	.byte	0x04, 0x0a
        /*0116*/ 	.short	(.L_89 - .L_88)
	.align		4
.L_88:
        /*0118*/ 	.word	index@(.nv.constant0._Z23BitBoard_cuda_kernel_b1jjPjS_S_S_S_mjj)
        /*011c*/ 	.short	0x0380
        /*011e*/ 	.short	0x0040


	//----- nvinfo : EIATTR_SW_WAR
	.align		4
.L_89:
        /*0120*/ 	.byte	0x04, 0x36
        /*0122*/ 	.short	(.L_91 - .L_90)
.L_90:
        /*0124*/ 	.word	0x00000008
.L_91:


//--------------------- .nv.callgraph             --------------------------
	.section	.nv.callgraph,"",@"SHT_CUDA_CALLGRAPH"
	.align	4
	.sectionentsize	8
	.align		4
        /*0000*/ 	.word	0x00000000
	.align		4
        /*0004*/ 	.word	0xffffffff
	.align		4
        /*0008*/ 	.word	0x00000000
	.align		4
        /*000c*/ 	.word	0xfffffffe
	.align		4
        /*0010*/ 	.word	0x00000000
	.align		4
        /*0014*/ 	.word	0xfffffffd
	.align		4
        /*0018*/ 	.word	0x00000000
	.align		4
        /*001c*/ 	.word	0xfffffffc


//--------------------- .text._Z23BitBoard_cuda_kernel_b2jjPjS_S_S_S_mS_jjjjjjj --------------------------
	.section	.text._Z23BitBoard_cuda_kernel_b2jjPjS_S_S_S_mS_jjjjjjj,"ax",@progbits
	.align	128
        .global         _Z23BitBoard_cuda_kernel_b2jjPjS_S_S_S_mS_jjjjjjj
        .type           _Z23BitBoard_cuda_kernel_b2jjPjS_S_S_S_mS_jjjjjjj,@function
        .size           _Z23BitBoard_cuda_kernel_b2jjPjS_S_S_S_mS_jjjjjjj,(.L_x_61 - _Z23BitBoard_cuda_kernel_b2jjPjS_S_S_S_mS_jjjjjjj)
        .other          _Z23BitBoard_cuda_kernel_b2jjPjS_S_S_S_mS_jjjjjjj,@"STO_CUDA_ENTRY STV_DEFAULT"
_Z23BitBoard_cuda_kernel_b2jjPjS_S_S_S_mS_jjjjjjj:
.text._Z23BitBoard_cuda_kernel_b2jjPjS_S_S_S_mS_jjjjjjj:
[----:B------:R-:W0:Y:S01]  /*0000*/  LDC R1, c[0x0][0x37c] ;  /* 0x0000df00ff017b82 */ /* 0x000e220000000800 */
[----:B------:R-:W1:Y:S07]  /*0010*/  S2R R20, SR_TID.X ;  /* 0x0000000000147919 */ /* 0x000e6e0000002100 */
[----:B------:R-:W2:Y:S01]  /*0020*/  LDC.64 R2, c[0x0][0x388] ;  /* 0x0000e200ff027b82 */ /* 0x000ea20000000a00 */
[----:B------:R-:W1:Y:S01]  /*0030*/  LDCU UR4, c[0x0][0x360] ;  /* 0x00006c00ff0477ac */ /* 0x000e620008000800 */
[----:B0-----:R-:W-:Y:S01]  /*0040*/  VIADD R1, R1, 0xffffff90 ;  /* 0xffffff9001017836 */ /* 0x001fe20000000000 */
[----:B------:R-:W1:Y:S01]  /*0050*/  S2R R19, SR_CTAID.X ;  /* 0x0000000000137919 */ /* 0x000e620000002500 */
[----:B------:R-:W0:Y:S04]  /*0060*/  LDCU.64 UR6, c[0x0][0x358] ;  /* 0x00006b00ff0677ac */ /* 0x000e280008000a00 */
[----:B------:R-:W3:Y:S08]  /*0070*/  LDC.64 R4, c[0x0][0x390] ;  /* 0x0000e400ff047b82 */ /* 0x000ef00000000a00 */
[----:B------:R-:W4:Y:S01]  /*0080*/  LDC.64 R6, c[0x0][0x398] ;  /* 0x0000e600ff067b82 */ /* 0x000f220000000a00 */
[----:B------:R-:W5:Y:S07]  /*0090*/  S2R R21, SR_CgaCtaId ;  /* 0x0000000000157919 */ /* 0x000f6e0000008800 */
[----:B------:R-:W5:Y:S01]  /*00a0*/  LDC R17, c[0x0][0x380] ;  /* 0x0000e000ff117b82 */ /* 0x000f620000000800 */
[----:B------:R-:W-:Y:S01]  /*00b0*/  MOV R0, 0x400 ;  /* 0x0000040000007802 */ /* 0x000fe20000000f00 */
[----:B------:R-:W-:Y:S01]  /*00c0*/  IMAD.MOV.U32 R16, RZ, RZ, -0x1 ;  /* 0xffffffffff107424 */ /* 0x000fe200078e00ff */
[----:B------:R-:W0:Y:S01]  /*00d0*/  LDCU UR13, c[0x0][0x3cc] ;  /* 0x00007980ff0d77ac */ /* 0x000e220008000800 */
[----:B------:R-:W0:Y:S01]  /*00e0*/  LDCU UR12, c[0x0][0x3c8] ;  /* 0x00007900ff0c77ac */ /* 0x000e220008000800 */
[----:B-1----:R-:W-:Y:S01]  /*00f0*/  IMAD R18, R19, UR4, R20 ;  /* 0x0000000413127c24 */ /* 0x002fe2000f8e0214 */
[----:B------:R-:W1:Y:S03]  /*0100*/  LDCU.64 UR4, c[0x0][0x3b0] ;  /* 0x00007600ff0477ac */ /* 0x000e660008000a00 */
[C---:B--2---:R-:W-:Y:S01]  /*0110*/  IMAD.WIDE.U32 R2, R18.reuse, 0x4, R2 ;  /* 0x0000000412027825 */ /* 0x044fe200078e0002 */
[----:B------:R-:W2:Y:S03]  /*0120*/  LDCU UR14, c[0x0][0x384] ;  /* 0x00007080ff0e77ac */ /* 0x000ea60008000800 */
[C---:B---3--:R-:W-:Y:S01]  /*0130*/  IMAD.WIDE.U32 R4, R18.reuse, 0x4, R4 ;  /* 0x0000000412047825 */ /* 0x048fe200078e0004 */
[----:B------:R-:W3:Y:S01]  /*0140*/  LDCU UR15, c[0x0][0x3d0] ;  /* 0x00007a00ff0f77ac */ /* 0x000ee20008000800 */
[----:B0-----:R-:W2:Y:S02]  /*0150*/  LDG.E R2, desc[UR6][R2.64] ;  /* 0x0000000602027981 */ /* 0x001ea4000c1e1900 */
[----:B----4-:R-:W-:Y:S01]  /*0160*/  IMAD.WIDE.U32 R6, R18, 0x4, R6 ;  /* 0x0000000412067825 */ /* 0x010fe200078e0006 */
[----:B------:R-:W0:Y:S01]  /*0170*/  LDCU UR16, c[0x0][0x3d8] ;  /* 0x00007b00ff1077ac */ /* 0x000e220008000800 */
[----:B------:R4:W3:Y:S01]  /*0180*/  LDG.E R5, desc[UR6][R4.64] ;  /* 0x0000000604057981 */ /* 0x0008e2000c1e1900 */
[----:B------:R-:W0:Y:S03]  /*0190*/  LDCU.64 UR10, c[0x0][0x3c0] ;  /* 0x00007800ff0a77ac */ /* 0x000e260008000a00 */
[----:B------:R-:W3:Y:S01]  /*01a0*/  LDG.E R6, desc[UR6][R6.64] ;  /* 0x0000000606067981 */ /* 0x000ee2000c1e1900 */
[C---:B------:R-:W-:Y:S01]  /*01b0*/  IADD3 R8, PT, PT, R0.reuse, 0xf00, RZ ;  /* 0x00000f0000087810 */ /* 0x040fe20007ffe0ff */
[C---:B------:R-:W-:Y:S01]  /*01c0*/  VIADD R9, R0.reuse, 0x1e00 ;  /* 0x00001e0000097836 */ /* 0x040fe20000000000 */
[C---:B-----5:R-:W-:Y:S01]  /*01d0*/  LEA R15, R21.reuse, R0, 0x18 ;  /* 0x00000000150f7211 */ /* 0x060fe200078ec0ff */
[----:B----4-:R-:W-:Y:S01]  /*01e0*/  VIADD R4, R0, 0x2d00 ;  /* 0x00002d0000047836 */ /* 0x010fe20000000000 */
[----:B------:R-:W-:-:S02]  /*01f0*/  LEA R3, R21, R8, 0x18 ;  /* 0x0000000815037211 */ /* 0x000fc400078ec0ff */
[C---:B------:R-:W-:Y:S02]  /*0200*/  LEA R9, R21.reuse, R9, 0x18 ;  /* 0x0000000915097211 */ /* 0x040fe400078ec0ff */
[----:B------:R-:W-:Y:S01]  /*0210*/  LEA R11, R21, R4, 0x18 ;  /* 0x00000004150b7211 */ /* 0x000fe200078ec0ff */
[----:B------:R-:W-:Y:S01]  /*0220*/  IMAD R15, R20, 0x28, R15 ;  /* 0x00000028140f7824 */ /* 0x000fe200078e020f */
[----:B------:R-:W-:Y:S01]  /*0230*/  SHF.L.U32 R16, R16, R17, RZ ;  /* 0x0000001110107219 */ /* 0x000fe200000006ff */
[C---:B------:R-:W-:Y:S02]  /*0240*/  IMAD R14, R20.reuse, 0x28, R3 ;  /* 0x00000028140e7824 */ /* 0x040fe400078e0203 */
[C---:B------:R-:W-:Y:S02]  /*0250*/  IMAD R13, R20.reuse, 0x28, R9 ;  /* 0x00000028140d7824 */ /* 0x040fe400078e0209 */
[----:B------:R-:W-:Y:S01]  /*0260*/  IMAD R12, R20, 0x28, R11 ;  /* 0x00000028140c7824 */ /* 0x000fe200078e020b */
[----:B-1----:R-:W-:-:S04]  /*0270*/  ISETP.GE.U32.AND P0, PT, R18, UR4, PT ;  /* 0x0000000412007c0c */ /* 0x002fc8000bf06070 */
[----:B------:R-:W-:Y:S02]  /*0280*/  ISETP.GE.U32.AND.EX P0, PT, RZ, UR5, PT, P0 ;  /* 0x00000005ff007c0c */ /* 0x000fe4000bf06100 */
[----:B------:R-:W-:Y:S01]  /*0290*/  IADD3 R0, PT, PT, R0, 0x3d80, RZ ;  /* 0x00003d8000007810 */ /* 0x000fe20007ffe0ff */
[----:B------:R-:W-:Y:S03]  /*02a0*/  BSSY.RECONVERGENT B3, `(.L_x_0) ;  /* 0x00001c0000037945 */ /* 0x000fe60003800200 */
[----:B------:R-:W-:-:S05]  /*02b0*/  LEA R3, R21, R0, 0x18 ;  /* 0x0000000015037211 */ /* 0x000fca00078ec0ff */
[----:B------:R-:W-:Y:S01]  /*02c0*/  IMAD R0, R20, 0x4, R3 ;  /* 0x0000000414007824 */ /* 0x000fe200078e0203 */
[----:B--2---:R1:W-:Y:S01]  /*02d0*/  STS [R15], R2 ;  /* 0x000000020f007388 */ /* 0x0043e20000000800 */
[----:B---3--:R-:W-:-:S03]  /*02e0*/  LOP3.LUT R7, R6, R5, R2, 0xfe, !PT ;  /* 0x0000000506077212 */ /* 0x008fc600078efe02 */
[----:B------:R1:W-:Y:S01]  /*02f0*/  STS [R14], R5 ;  /* 0x000000050e007388 */ /* 0x0003e20000000800 */
[----:B------:R-:W-:-:S03]  /*0300*/  LOP3.LUT R7, R7, R16, RZ, 0x3, !PT ;  /* 0x0000001007077212 */ /* 0x000fc600078e03ff */
[----:B------:R1:W-:Y:S04]  /*0310*/  STS [R13], R6 ;  /* 0x000000060d007388 */ /* 0x0003e80000000800 */
[----:B------:R1:W-:Y:S01]  /*0320*/  STS [R12], R7 ;  /* 0x000000070c007388 */ /* 0x0003e20000000800 */
[----:B0-----:R-:W-:Y:S05]  /*0330*/  @P0 BRA `(.L_x_1) ;  /* 0x0000001800bc0947 */ /* 0x001fea0003800000 */
[----:B------:R-:W0:Y:S02]  /*0340*/  LDCU UR9, c[0x0][0x3c0] ;  /* 0x00007800ff0977ac */ /* 0x000e240008000800 */
[----:B0-----:R-:W-:-:S09]  /*0350*/  UISETP.NE.AND UP0, UPT, UR9, URZ, UPT ;  /* 0x000000ff0900728c */ /* 0x001fd2000bf05270 */
[----:B------:R-:W-:Y:S05]  /*0360*/  BRA.U !UP0, `(.L_x_2) ;  /* 0x0000000908447547 */ /* 0x000fea000b800000 */
[----:B------:R-:W-:Y:S01]  /*0370*/  UISETP.GE.U32.AND UP0, UPT, UR9, 0x10, UPT ;  /* 0x000000100900788c */ /* 0x000fe2000bf06070 */
[----:B------:R-:W-:Y:S01]  /*0380*/  IMAD.MOV.U32 R21, RZ, RZ, RZ ;  /* 0x000000ffff157224 */ /* 0x000fe200078e00ff */
[----:B------:R-:W-:-:S04]  /*0390*/  ULOP3.LUT UR4, UR9, 0xf, URZ, 0xc0, !UPT ;  /* 0x0000000f09047892 */ /* 0x000fc8000f8ec0ff */
[----:B------:R-:W-:-:S03]  /*03a0*/  UISETP.NE.AND UP1, UPT, UR4, URZ, UPT ;  /* 0x000000ff0400728c */ /* 0x000fc6000bf25270 */
[----:B------:R-:W-:Y:S08]  /*03b0*/  BRA.U !UP0, `(.L_x_3) ;  /* 0x0000000508007547 */ /* 0x000ff0000b800000 */
[----:B------:R-:W-:Y:S01]  /*03c0*/  ULOP3.LUT UR5, UR9, 0xfffffff0, URZ, 0xc0, !UPT ;  /* 0xfffffff009057892 */ /* 0x000fe2000f8ec0ff */
[----:B------:R-:W-:-:S05]  /*03d0*/  HFMA2 R22, -RZ, RZ, 0, 0 ;  /* 0x00000000ff167431 */ /* 0x000fca00000001ff */
[----:B------:R-:W-:-:S07]  /*03e0*/  IMAD.U32 R21, RZ, RZ, UR5 ;  /* 0x00000005ff157e24 */ /* 0x000fce000f8e00ff */
.L_x_4:
[----:B0-----:R-:W0:Y:S01]  /*03f0*/  LDC.64 R24, c[0x0][0x3b8] ;  /* 0x0000ee00ff187b82 */ /* 0x001e220000000a00 */
[----:B------:R-:W-:-:S04]  /*0400*/  IMAD R27, R18, UR9, R22 ;  /* 0x00000009121b7c24 */ /* 0x000fc8000f8e0216 */
[C---:B-1----:R-:W-:Y:S01]  /*0410*/  VIADD R7, R27.reuse, 0x4 ;  /* 0x000000041b077836 */ /* 0x042fe20000000000 */
[C---:B------:R-:W-:Y:S01]  /*0420*/  IADD3 R5, PT, PT, R27.reuse, 0x2, RZ ;  /* 0x000000021b057810 */ /* 0x040fe20007ffe0ff */
[C---:B------:R-:W-:Y:S01]  /*0430*/  VIADD R29, R27.reuse, 0x3 ;  /* 0x000000031b1d7836 */ /* 0x040fe20000000000 */
[C---:B------:R-:W-:Y:S01]  /*0440*/  IADD3 R11, PT, PT, R27.reuse, 0x5, RZ ;  /* 0x000000051b0b7810 */ /* 0x040fe20007ffe0ff */
[C---:B------:R-:W-:Y:S02]  /*0450*/  VIADD R9, R27.reuse, 0x1 ;  /* 0x000000011b097836 */ /* 0x040fe40000000000 */
[C---:B------:R-:W-:Y:S02]  /*0460*/  VIADD R23, R27.reuse, 0x6 ;  /* 0x000000061b177836 */ /* 0x040fe40000000000 */
[----:B------:R-:W-:Y:S02]  /*0470*/  VIADD R26, R27, 0x7 ;  /* 0x000000071b1a7836 */ /* 0x000fe40000000000 */
[----:B0-----:R-:W-:-:S04]  /*0480*/  IMAD.WIDE.U32 R4, R5, 0x4, R24 ;  /* 0x0000000405047825 */ /* 0x001fc800078e0018 */
[--C-:B------:R-:W-:Y:S02]  /*0490*/  IMAD.WIDE.U32 R6, R7, 0x4, R24.reuse ;  /* 0x0000000407067825 */ /* 0x100fe400078e0018 */
[----:B------:R-:W2:Y:S02]  /*04a0*/  LDG.E R4, desc[UR6][R4.64] ;  /* 0x0000000604047981 */ /* 0x000ea4000c1e1900 */
[--C-:B------:R-:W-:Y:S02]  /*04b0*/  IMAD.WIDE.U32 R28, R29, 0x4, R24.reuse ;  /* 0x000000041d1c7825 */ /* 0x100fe400078e0018 */
[----:B------:R-:W3:Y:S02]  /*04c0*/  LDG.E R6, desc[UR6][R6.64] ;  /* 0x0000000606067981 */ /* 0x000ee4000c1e1900 */
[----:B------:R-:W-:-:S04]  /*04d0*/  IMAD.WIDE.U32 R10, R11, 0x4, R24 ;  /* 0x000000040b0a7825 */ /* 0x000fc800078e0018 */
[--C-:B------:R-:W-:Y:S01]  /*04e0*/  IMAD.WIDE.U32 R2, R27, 0x4, R24.reuse ;  /* 0x000000041b027825 */ /* 0x100fe200078e0018 */
[----:B------:R0:W2:Y:S03]  /*04f0*/  LDG.E R5, desc[UR6][R28.64] ;  /* 0x000000061c057981 */ /* 0x0000a6000c1e1900 */
[--C-:B------:R-:W-:Y:S01]  /*0500*/  IMAD.WIDE.U32 R8, R9, 0x4, R24.reuse ;  /* 0x0000000409087825 */ /* 0x100fe200078e0018 */
[----:B------:R1:W3:Y:S04]  /*0510*/  LDG.E R7, desc[UR6][R10.64] ;  /* 0x000000060a077981 */ /* 0x0002e8000c1e1900 */
[----:B------:R-:W4:Y:S01]  /*0520*/  LDG.E R2, desc[UR6][R2.64] ;  /* 0x0000000602027981 */ /* 0x000f22000c1e1900 */
[----:B0-----:R-:W-:-:S04]  /*0530*/  IMAD.WIDE.U32 R28, R23, 0x4, R24 ;  /* 0x00000004171c7825 */ /* 0x001fc800078e0018 */
[----:B-1----:R-:W-:Y:S01]  /*0540*/  IMAD.WIDE.U32 R10, R26, 0x4, R24 ;  /* 0x000000041a0a7825 */ /* 0x002fe200078e0018 */
[----:B------:R-:W4:Y:S04]  /*0550*/  LDG.E R3, desc[UR6][R8.64] ;  /* 0x0000000608037981 */ /* 0x000f28000c1e1900 */
[----:B------:R0:W5:Y:S04]  /*0560*/  LDG.E R8, desc[UR6][R28.64] ;  /* 0x000000061c087981 */ /* 0x000168000c1e1900 */
[----:B------:R1:W5:Y:S01]  /*0570*/  LDG.E R9, desc[UR6][R10.64] ;  /* 0x000000060a097981 */ /* 0x000362000c1e1900 */
[----:B------:R-:W-:Y:S01]  /*0580*/  VIADD R26, R27, 0x8 ;  /* 0x000000081b1a7836 */ /* 0x000fe20000000000 */
[----:B------:R-:W-:-:S03]  /*0590*/  LEA R23, R22, R1, 0x2 ;  /* 0x0000000116177211 */ /* 0x000fc600078e10ff */
[----:B0-----:R-:W-:-:S04]  /*05a0*/  IMAD.WIDE.U32 R28, R26, 0x4, R24 ;  /* 0x000000041a1c7825 */ /* 0x001fc800078e0018 */
[C---:B------:R-:W-:Y:S01]  /*05b0*/  VIADD R26, R27.reuse, 0x9 ;  /* 0x000000091b1a7836 */ /* 0x040fe20000000000 */
[C---:B-1----:R-:W-:Y:S01]  /*05c0*/  IADD3 R11, PT, PT, R27.reuse, 0xa, RZ ;  /* 0x0000000a1b0b7810 */ /* 0x042fe20007ffe0ff */
[----:B------:R0:W5:Y:S04]  /*05d0*/  LDG.E R10, desc[UR6][R28.64] ;  /* 0x000000061c0a7981 */ /* 0x000168000c1e1900 */
[----:B--2---:R1:W-:Y:S04]  /*05e0*/  STL.64 [R23+0x8], R4 ;  /* 0x0000080417007387 */ /* 0x0043e80000100a00 */
[----:B---3--:R2:W-:Y:S01]  /*05f0*/  STL.64 [R23+0x10], R6 ;  /* 0x0000100617007387 */ /* 0x0085e20000100a00 */
[----:B-1----:R-:W-:-:S02]  /*0600*/  VIADD R5, R27, 0xb ;  /* 0x0000000b1b057836 */ /* 0x002fc40000000000 */
[--C-:B--2---:R-:W-:Y:S01]  /*0610*/  IMAD.WIDE.U32 R6, R26, 0x4, R24.reuse ;  /* 0x000000041a067825 */ /* 0x104fe200078e0018 */
[----:B------:R-:W-:Y:S01]  /*0620*/  IADD3 R26, PT, PT, R27, 0xd, RZ ;  /* 0x0000000d1b1a7810 */ /* 0x000fe20007ffe0ff */
[----:B----4-:R1:W-:Y:S02]  /*0630*/  STL.64 [R23], R2 ;  /* 0x0000000217007387 */ /* 0x0103e40000100a00 */
[----:B0-----:R-:W-:-:S04]  /*0640*/  IMAD.WIDE.U32 R28, R5, 0x4, R24 ;  /* 0x00000004051c7825 */ /* 0x001fc800078e0018 */
[----:B------:R-:W-:Y:S02]  /*0650*/  VIADD R5, R27, 0xc ;  /* 0x0000000c1b057836 */ /* 0x000fe40000000000 */
[--C-:B-1----:R-:W-:Y:S01]  /*0660*/  IMAD.WIDE.U32 R2, R11, 0x4, R24.reuse ;  /* 0x000000040b027825 */ /* 0x102fe200078e0018 */
[----:B-----5:R0:W-:Y:S04]  /*0670*/  STL.64 [R23+0x18], R8 ;  /* 0x0000180817007387 */ /* 0x0201e80000100a00 */
[----:B------:R1:W2:Y:S01]  /*0680*/  LDG.E R11, desc[UR6][R6.64] ;  /* 0x00000006060b7981 */ /* 0x0002a2000c1e1900 */
[----:B------:R-:W-:-:S03]  /*0690*/  IMAD.WIDE.U32 R4, R5, 0x4, R24 ;  /* 0x0000000405047825 */ /* 0x000fc600078e0018 */
[----:B------:R-:W3:Y:S01]  /*06a0*/  LDG.E R2, desc[UR6][R2.64] ;  /* 0x0000000602027981 */ /* 0x000ee2000c1e1900 */
[----:B0-----:R-:W-:-:S03]  /*06b0*/  VIADD R9, R27, 0xe ;  /* 0x0000000e1b097836 */ /* 0x001fc60000000000 */
[----:B------:R-:W4:Y:S01]  /*06c0*/  LDG.E R4, desc[UR6][R4.64] ;  /* 0x0000000604047981 */ /* 0x000f22000c1e1900 */
[----:B-1----:R-:W-:Y:S02]  /*06d0*/  VIADD R7, R27, 0xf ;  /* 0x0000000f1b077836 */ /* 0x002fe40000000000 */
[--C-:B------:R-:W-:Y:S01]  /*06e0*/  IMAD.WIDE.U32 R26, R26, 0x4, R24.reuse ;  /* 0x000000041a1a7825 */ /* 0x100fe200078e0018 */
[----:B------:R-:W3:Y:S03]  /*06f0*/  LDG.E R3, desc[UR6][R28.64] ;  /* 0x000000061c037981 */ /* 0x000ee6000c1e1900 */
[--C-:B------:R-:W-:Y:S01]  /*0700*/  IMAD.WIDE.U32 R8, R9, 0x4, R24.reuse ;  /* 0x0000000409087825 */ /* 0x100fe200078e0018 */
[----:B------:R-:W4:Y:S03]  /*0710*/  LDG.E R5, desc[UR6][R26.64] ;  /* 0x000000061a057981 */ /* 0x000f26000c1e1900 */
[----:B------:R-:W-:Y:S01]  /*0720*/  IMAD.WIDE.U32 R24, R7, 0x4, R24 ;  /* 0x0000000407187825 */ /* 0x000fe200078e0018 */
[----:B------:R-:W5:Y:S04]  /*0730*/  LDG.E R6, desc[UR6][R8.64] ;  /* 0x0000000608067981 */ /* 0x000f68000c1e1900 */
[----:B------:R-:W5:Y:S01]  /*0740*/  LDG.E R7, desc[UR6][R24.64] ;  /* 0x0000000618077981 */ /* 0x000f62000c1e1900 */
[----:B------:R-:W-:-:S04]  /*0750*/  IADD3 R22, PT, PT, R22, 0x10, RZ ;  /* 0x0000001016167810 */ /* 0x000fc80007ffe0ff */
[----:B------:R-:W-:Y:S01]  /*0760*/  ISETP.NE.AND P0, PT, R22, R21, PT ;  /* 0x000000151600720c */ /* 0x000fe20003f05270 */
[----:B--2---:R0:W-:Y:S04]  /*0770*/  STL.64 [R23+0x20], R10 ;  /* 0x0000200a17007387 */ /* 0x0041e80000100a00 */
[----:B---3--:R0:W-:Y:S04]  /*0780*/  STL.64 [R23+0x28], R2 ;  /* 0x0000280217007387 */ /* 0x0081e80000100a00 */
[----:B----4-:R0:W-:Y:S04]  /*0790*/  STL.64 [R23+0x30], R4 ;  /* 0x0000300417007387 */ /* 0x0101e80000100a00 */
[----:B-----5:R0:W-:Y:S01]  /*07a0*/  STL.64 [R23+0x38], R6 ;  /* 0x0000380617007387 */ /* 0x0201e20000100a00 */
[----:B------:R-:W-:Y:S05]  /*07b0*/  @P0 BRA `(.L_x_4) ;  /* 0xfffffffc000c0947 */ /* 0x000fea000383ffff */
.L_x_3:
[----:B------:R-:W-:Y:S05]  /*07c0*/  BRA.U !UP1, `(.L_x_2) ;  /* 0x00000005092c7547 */ /* 0x000fea000b800000 */
[----:B------:R-:W-:Y:S02]  /*07d0*/  UISETP.GE.U32.AND UP0, UPT, UR4, 0x8, UPT ;  /* 0x000000080400788c */ /* 0x000fe4000bf06070 */
[----:B------:R-:W-:-:S04]  /*07e0*/  ULOP3.LUT UR5, UR9, 0x7, URZ, 0xc0, !UPT ;  /* 0x0000000709057892 */ /* 0x000fc8000f8ec0ff */
[----:B------:R-:W-:-:S03]  /*07f0*/  UISETP.NE.AND UP1, UPT, UR5, URZ, UPT ;  /* 0x000000ff0500728c */ /* 0x000fc6000bf25270 */
[----:B------:R-:W-:Y:S08]  /*0800*/  BRA.U !UP0, `(.L_x_5) ;  /* 0x00000001088c7547 */ /* 0x000ff0000b800000 */
[----:B01----:R-:W0:Y:S01]  /*0810*/  LDC.64 R2, c[0x0][0x3b8] ;  /* 0x0000ee00ff027b82 */ /* 0x003e220000000a00 */
[----:B------:R-:W-:-:S04]  /*0820*/  IMAD R7, R18, UR9, R21 ;  /* 0x0000000912077c24 */ /* 0x000fc8000f8e0215 */
[C---:B------:R-:W-:Y:S01]  /*0830*/  VIADD R25, R7.reuse, 0x1 ;  /* 0x0000000107197836 */ /* 0x040fe20000000000 */
[C---:B------:R-:W-:Y:S01]  /*0840*/  IADD3 R11, PT, PT, R7.reuse, 0x3, RZ ;  /* 0x00000003070b7810 */ /* 0x040fe20007ffe0ff */
[C---:B------:R-:W-:Y:S01]  /*0850*/  VIADD R23, R7.reuse, 0x2 ;  /* 0x0000000207177836 */ /* 0x040fe20000000000 */
[C---:B------:R-:W-:Y:S01]  /*0860*/  IADD3 R28, PT, PT, R7.reuse, 0x6, RZ ;  /* 0x00000006071c7810 */ /* 0x040fe20007ffe0ff */
[C---:B------:R-:W-:Y:S02]  /*0870*/  VIADD R9, R7.reuse, 0x4 ;  /* 0x0000000407097836 */ /* 0x040fe40000000000 */
[C---:B------:R-:W-:Y:S02]  /*0880*/  VIADD R29, R7.reuse, 0x5 ;  /* 0x00000005071d7836 */ /* 0x040fe40000000000 */
[C---:B------:R-:W-:Y:S02]  /*0890*/  VIADD R27, R7.reuse, 0x7 ;  /* 0x00000007071b7836 */ /* 0x040fe40000000000 */
[----:B0-----:R-:W-:-:S04]  /*08a0*/  IMAD.WIDE.U32 R4, R7, 0x4, R2 ;  /* 0x0000000407047825 */ /* 0x001fc800078e0002 */
[--C-:B------:R-:W-:Y:S01]  /*08b0*/  IMAD.WIDE.U32 R24, R25, 0x4, R2.reuse ;  /* 0x0000000419187825 */ /* 0x100fe200078e0002 */
[----:B------:R0:W2:Y:S03]  /*08c0*/  LDG.E R26, desc[UR6][R4.64] ;  /* 0x00000006041a7981 */ /* 0x0000a6000c1e1900 */
[--C-:B------:R-:W-:Y:S02]  /*08d0*/  IMAD.WIDE.U32 R22, R23, 0x4, R2.reuse ;  /* 0x0000000417167825 */ /* 0x100fe400078e0002 */
[----:B------:R-:W3:Y:S02]  /*08e0*/  LDG.E R24, desc[UR6][R24.64] ;  /* 0x0000000618187981 */ /* 0x000ee4000c1e1900 */
[--C-:B------:R-:W-:Y:S02]  /*08f0*/  IMAD.WIDE.U32 R10, R11, 0x4, R2.reuse ;  /* 0x000000040b0a7825 */ /* 0x100fe400078e0002 */
[----:B------:R1:W4:Y:S02]  /*0900*/  LDG.E R22, desc[UR6][R22.64] ;  /* 0x0000000616167981 */ /* 0x000324000c1e1900 */
[----:B------:R-:W-:-:S02]  /*0910*/  IMAD.WIDE.U32 R8, R9, 0x4, R2 ;  /* 0x0000000409087825 */ /* 0x000fc400078e0002 */
[----:B------:R-:W5:Y:S02]  /*0920*/  LDG.E R10, desc[UR6][R10.64] ;  /* 0x000000060a0a7981 */ /* 0x000f64000c1e1900 */
[--C-:B------:R-:W-:Y:S02]  /*0930*/  IMAD.WIDE.U32 R6, R29, 0x4, R2.reuse ;  /* 0x000000041d067825 */ /* 0x100fe400078e0002 */
[----:B------:R-:W5:Y:S02]  /*0940*/  LDG.E R8, desc[UR6][R8.64] ;  /* 0x0000000608087981 */ /* 0x000f64000c1e1900 */
[--C-:B0-----:R-:W-:Y:S02]  /*0950*/  IMAD.WIDE.U32 R4, R28, 0x4, R2.reuse ;  /* 0x000000041c047825 */ /* 0x101fe400078e0002 */
[----:B------:R-:W5:Y:S02]  /*0960*/  LDG.E R6, desc[UR6][R6.64] ;  /* 0x0000000606067981 */ /* 0x000f64000c1e1900 */
[----:B------:R-:W-:-:S02]  /*0970*/  IMAD.WIDE.U32 R2, R27, 0x4, R2 ;  /* 0x000000041b027825 */ /* 0x000fc400078e0002 */
[----:B------:R-:W5:Y:S04]  /*0980*/  LDG.E R4, desc[UR6][R4.64] ;  /* 0x0000000604047981 */ /* 0x000f68000c1e1900 */
[----:B------:R-:W5:Y:S01]  /*0990*/  LDG.E R2, desc[UR6][R2.64] ;  /* 0x0000000602027981 */ /* 0x000f62000c1e1900 */
[C---:B-1----:R-:W-:Y:S01]  /*09a0*/  IMAD R23, R21.reuse, 0x4, R1 ;  /* 0x0000000415177824 */ /* 0x042fe200078e0201 */
[----:B------:R-:W-:-:S04]  /*09b0*/  IADD3 R21, PT, PT, R21, 0x8, RZ ;  /* 0x0000000815157810 */ /* 0x000fc80007ffe0ff */
[----:B--2---:R2:W-:Y:S04]  /*09c0*/  STL [R23], R26 ;  /* 0x0000001a17007387 */ /* 0x0045e80000100800 */
[----:B---3--:R2:W-:Y:S04]  /*09d0*/  STL [R23+0x4], R24 ;  /* 0x0000041817007387 */ /* 0x0085e80000100800 */
[----:B----4-:R2:W-:Y:S04]  /*09e0*/  STL [R23+0x8], R22 ;  /* 0x0000081617007387 */ /* 0x0105e80000100800 */
[----:B-----5:R2:W-:Y:S04]  /*09f0*/  STL [R23+0xc], R10 ;  /* 0x00000c0a17007387 */ /* 0x0205e80000100800 */
[----:B------:R2:W-:Y:S04]  /*0a00*/  STL [R23+0x10], R8 ;  /* 0x0000100817007387 */ /* 0x0005e80000100800 */
[----:B------:R2:W-:Y:S04]  /*0a10*/  STL [R23+0x14], R6 ;  /* 0x0000140617007387 */ /* 0x0005e80000100800 */
[----:B------:R2:W-:Y:S04]  /*0a20*/  STL [R23+0x18], R4 ;  /* 0x0000180417007387 */ /* 0x0005e80000100800 */
[----:B------:R2:W-:Y:S02]  /*0a30*/  STL [R23+0x1c], R2 ;  /* 0x00001c0217007387 */ /* 0x0005e40000100800 */
.L_x_5:
[----:B------:R-:W-:Y:S05]  /*0a40*/  BRA.U !UP1, `(.L_x_2) ;  /* 0x00000001098c7547 */ /* 0x000fea000b800000 */
[----:B------:R-:W-:Y:S02]  /*0a50*/  UISETP.GE.U32.AND UP0, UPT, UR5, 0x4, UPT ;  /* 0x000000040500788c */ /* 0x000fe4000bf06070 */
[----:B------:R-:W-:-:S04]  /*0a60*/  ULOP3.LUT UR8, UR9, 0x3, URZ, 0xc0, !UPT ;  /* 0x0000000309087892 */ /* 0x000fc8000f8ec0ff */
[----:B------:R-:W-:-:S03]  /*0a70*/  UISETP.NE.AND UP1, UPT, UR8, URZ, UPT ;  /* 0x000000ff0800728c */ /* 0x000fc6000bf25270 */
[----:B------:R-:W-:Y:S08]  /*0a80*/  BRA.U !UP0, `(.L_x_6) ;  /* 0x00000001084c7547 */ /* 0x000ff0000b800000 */
[----:B012---:R-:W0:Y:S01]  /*0a90*/  LDC.64 R4, c[0x0][0x3b8] ;  /* 0x0000ee00ff047b82 */ /* 0x007e220000000a00 */
[----:B------:R-:W-:-:S04]  /*0aa0*/  IMAD R9, R18, UR9, R21 ;  /* 0x0000000912097c24 */ /* 0x000fc8000f8e0215 */
[C---:B------:R-:W-:Y:S01]  /*0ab0*/  VIADD R7, R9.reuse, 0x1 ;  /* 0x0000000109077836 */ /* 0x040fe20000000000 */
[C---:B------:R-:W-:Y:S01]  /*0ac0*/  IADD3 R11, PT, PT, R9.reuse, 0x3, RZ ;  /* 0x00000003090b7810 */ /* 0x040fe20007ffe0ff */
[C---:B------:R-:W-:Y:S02]  /*0ad0*/  VIADD R3, R9.reuse, 0x2 ;  /* 0x0000000209037836 */ /* 0x040fe40000000000 */
[----:B0-----:R-:W-:-:S04]  /*0ae0*/  IMAD.WIDE.U32 R8, R9, 0x4, R4 ;  /* 0x0000000409087825 */ /* 0x001fc800078e0004 */
[--C-:B------:R-:W-:Y:S02]  /*0af0*/  IMAD.WIDE.U32 R6, R7, 0x4, R4.reuse ;  /* 0x0000000407067825 */ /* 0x100fe400078e0004 */
[----:B------:R-:W2:Y:S02]  /*0b00*/  LDG.E R8, desc[UR6][R8.64] ;  /* 0x0000000608087981 */ /* 0x000ea4000c1e1900 */
[--C-:B------:R-:W-:Y:S02]  /*0b10*/  IMAD.WIDE.U32 R2, R3, 0x4, R4.reuse ;  /* 0x0000000403027825 */ /* 0x100fe400078e0004 */
[----:B------:R-:W3:Y:S02]  /*0b20*/  LDG.E R6, desc[UR6][R6.64] ;  /* 0x0000000606067981 */ /* 0x000ee4000c1e1900 */
[----:B------:R-:W-:Y:S02]  /*0b30*/  IMAD.WIDE.U32 R4, R11, 0x4, R4 ;  /* 0x000000040b047825 */ /* 0x000fe400078e0004 */
[----:B------:R-:W4:Y:S04]  /*0b40*/  LDG.E R2, desc[UR6][R2.64] ;  /* 0x0000000602027981 */ /* 0x000f28000c1e1900 */
[----:B------:R-:W5:Y:S01]  /*0b50*/  LDG.E R4, desc[UR6][R4.64] ;  /* 0x0000000604047981 */ /* 0x000f62000c1e1900 */
[----:B------:R-:W-:-:S02]  /*0b60*/  IMAD R11, R21, 0x4, R1 ;  /* 0x00000004150b7824 */ /* 0x000fc400078e0201 */
[----:B------:R-:W-:-:S03]  /*0b70*/  VIADD R21, R21, 0x4 ;  /* 0x0000000415157836 */ /* 0x000fc60000000000 */
[----:B--2---:R0:W-:Y:S04]  /*0b80*/  STL [R11], R8 ;  /* 0x000000080b007387 */ /* 0x0041e80000100800 */
[----:B---3--:R0:W-:Y:S04]  /*0b90*/  STL [R11+0x4], R6 ;  /* 0x000004060b007387 */ /* 0x0081e80000100800 */
[----:B----4-:R0:W-:Y:S04]  /*0ba0*/  STL [R11+0x8], R2 ;  /* 0x000008020b007387 */ /* 0x0101e80000100800 */
[----:B-----5:R0:W-:Y:S02]  /*0bb0*/  STL [R11+0xc], R4 ;  /* 0x00000c040b007387 */ /* 0x0201e40000100800 */
.L_x_6:
[----:B------:R-:W-:Y:S05]  /*0bc0*/  BRA.U !UP1, `(.L_x_2) ;  /* 0x00000001092c7547 */ /* 0x000fea000b800000 */
[----:B012---:R-:W0:Y:S01]  /*0bd0*/  LDC.64 R2, c[0x0][0x3b8] ;  /* 0x0000ee00ff027b82 */ /* 0x007e220000000a00 */
[----:B------:R-:W-:-:S05]  /*0be0*/  UMOV UR4, URZ ;  /* 0x000000ff00047c82 */ /* 0x000fca0008000000 */
.L_x_7:
[----:B------:R-:W-:-:S04]  /*0bf0*/  IMAD R5, R18, UR9, R21 ;  /* 0x0000000912057c24 */ /* 0x000fc8000f8e0215 */
[----:B0--3--:R-:W-:-:S06]  /*0c00*/  IMAD.WIDE.U32 R4, R5, 0x4, R2 ;  /* 0x0000000405047825 */ /* 0x009fcc00078e0002 */
[----:B------:R-:W2:Y:S01]  /*0c10*/  LDG.E R4, desc[UR6][R4.64] ;  /* 0x0000000604047981 */ /* 0x000ea2000c1e1900 */
[C---:B------:R-:W-:Y:S01]  /*0c20*/  LEA R7, R21.reuse, R1, 0x2 ;  /* 0x0000000115077211 */ /* 0x040fe200078e10ff */
[----:B------:R-:W-:Y:S01]  /*0c30*/  UIADD3 UR4, UPT, UPT, UR4, 0x1, URZ ;  /* 0x0000000104047890 */ /* 0x000fe2000fffe0ff */
[----:B------:R-:W-:-:S03]  /*0c40*/  VIADD R21, R21, 0x1 ;  /* 0x0000000115157836 */ /* 0x000fc60000000000 */
[----:B------:R-:W-:Y:S01]  /*0c50*/  UISETP.NE.AND UP0, UPT, UR4, UR8, UPT ;  /* 0x000000080400728c */ /* 0x000fe2000bf05270 */
[----:B--2---:R3:W-:Y:S08]  /*0c60*/  STL [R7], R4 ;  /* 0x0000000407007387 */ /* 0x0047f00000100800 */
[----:B------:R-:W-:Y:S05]  /*0c70*/  BRA.U UP0, `(.L_x_7) ;  /* 0xfffffffd00dc7547 */ /* 0x000fea000b83ffff */
.L_x_2:
[----:B0-23--:R-:W0:Y:S01]  /*0c80*/  LDC R4, c[0x0][0x3c8] ;  /* 0x0000f200ff047b82 */ /* 0x00de220000000800 */
[----:B------:R-:W-:Y:S01]  /*0c90*/  VIADD R8, R17, 0xffffffff ;  /* 0xffffffff11087836 */ /* 0x000fe20000000000 */
[----:B------:R-:W-:Y:S04]  /*0ca0*/  BSSY.RECONVERGENT B2, `(.L_x_8) ;  /* 0x0000110000027945 */ /* 0x000fe80003800200 */
[C---:B------:R-:W-:Y:S02]  /*0cb0*/  ISETP.NE.AND P0, PT, R8.reuse, RZ, PT ;  /* 0x000000ff0800720c */ /* 0x040fe40003f05270 */
[----:B-1----:R-:W-:Y:S01]  /*0cc0*/  LEA R5, R8, R1, 0x2 ;  /* 0x0000000108057211 */ /* 0x002fe200078e10ff */
[----:B0-----:R-:W-:-:S10]  /*0cd0*/  IMAD R4, R4, 0x4, R1 ;  /* 0x0000000404047824 */ /* 0x001fd400078e0201 */
[----:B------:R-:W-:Y:S05]  /*0ce0*/  @!P0 BRA `(.L_x_9) ;  /* 0x0000000800fc8947 */ /* 0x000fea0003800000 */
[----:B------:R-:W0:Y:S01]  /*0cf0*/  LDC R2, c[0x0][0x3c4] ;  /* 0x0000f100ff027b82 */ /* 0x000e220000000800 */
[----:B------:R-:W-:Y:S01]  /*0d00*/  HFMA2 R10, -RZ, RZ, 0, 0 ;  /* 0x00000000ff0a7431 */ /* 0x000fe200000001ff */
[----:B------:R-:W-:Y:S01]  /*0d10*/  BSSY.RECONVERGENT B1, `(.L_x_10) ;  /* 0x00000bb000017945 */ /* 0x000fe20003800200 */
[----:B------:R-:W-:Y:S01]  /*0d20*/  VIADD R17, R17, 0xfffffffe ;  /* 0xfffffffe11117836 */ /* 0x000fe20000000000 */
[----:B------:R-:W-:Y:S01]  /*0d30*/  CS2R R6, SRZ ;  /* 0x0000000000067805 */ /* 0x000fe2000001ff00 */
[----:B0-----:R-:W-:-:S07]  /*0d40*/  IMAD R9, R2, 0x4, R1 ;  /* 0x0000000402097824 */ /* 0x001fce00078e0201 */
.L_x_33:
[C---:B--2---:R-:W-:Y:S01]  /*0d50*/  IMAD R2, R10.reuse, 0x4, R12 ;  /* 0x000000040a027824 */ /* 0x044fe200078e020c */
[----:B------:R-:W-:Y:S01]  /*0d60*/  BSSY.RECONVERGENT B0, `(.L_x_11) ;  /* 0x00000b3000007945 */ /* 0x000fe20003800200 */
[----:B-1----:R-:W-:-:S03]  /*0d70*/  LEA R3, R10, R15, 0x2 ;  /* 0x0000000f0a037211 */ /* 0x002fc600078e10ff */
[----:B0-----:R-:W0:Y:S02]  /*0d80*/  LDS R23, [R2] ;  /* 0x0000000002177984 */ /* 0x001e240000000800 */
[----:B0-----:R-:W-:-:S13]  /*0d90*/  ISETP.NE.AND P0, PT, R23, RZ, PT ;  /* 0x000000ff1700720c */ /* 0x001fda0003f05270 */
[----:B------:R-:W-:Y:S01]  /*0da0*/  @!P0 VIADD R10, R10, 0xffffffff ;  /* 0xffffffff0a0a8836 */ /* 0x000fe20000000000 */
[----:B------:R-:W-:Y:S06]  /*0db0*/  @!P0 BRA `(.L_x_12) ;  /* 0x0000000800b48947 */ /* 0x000fec0003800000 */
[----:B------:R-:W0:Y:S01]  /*0dc0*/  LDCU.64 UR4, c[0x0][0x3c0] ;  /* 0x00007800ff0477ac */ /* 0x000e220008000a00 */
[C---:B------:R-:W-:Y:S01]  /*0dd0*/  LEA R18, R10.reuse, R14, 0x2 ;  /* 0x0000000e0a127211 */ /* 0x040fe200078e10ff */
[C---:B------:R-:W-:Y:S01]  /*0de0*/  IMAD R21, R10.reuse, 0x4, R13 ;  /* 0x000000040a157824 */ /* 0x040fe200078e020d */
[----:B------:R-:W-:Y:S03]  /*0df0*/  BSSY.RELIABLE B4, `(.L_x_13) ;  /* 0x0000015000047945 */ /* 0x000fe60003800100 */
[----:B------:R1:W2:Y:S04]  /*0e00*/  LDS R24, [R18] ;  /* 0x0000000012187984 */ /* 0x0002a80000000800 */
[----:B------:R1:W3:Y:S01]  /*0e10*/  LDS R11, [R21] ;  /* 0x00000000150b7984 */ /* 0x0002e20000000800 */
[----:B0-----:R-:W-:-:S05]  /*0e20*/  VIADD R26, R10, UR4 ;  /* 0x000000040a1a7c36 */ /* 0x001fca0008000000 */
[----:B------:R-:W-:-:S13]  /*0e30*/  ISETP.GE.U32.AND P0, PT, R26, UR5, PT ;  /* 0x000000051a007c0c */ /* 0x000fda000bf06070 */
[----:B------:R-:W0:Y:S02]  /*0e40*/  @!P0 LDC R22, c[0x0][0x3cc] ;  /* 0x0000f300ff168b82 */ /* 0x000e240000000800 */
[----:B0-----:R-:W-:Y:S02]  /*0e50*/  @!P0 LOP3.LUT R23, R23, R22, RZ, 0x30, !PT ;  /* 0x0000001617178212 */ /* 0x001fe400078e30ff */
[----:B------:R1:W0:Y:S01]  /*0e60*/  LDS R22, [R3] ;  /* 0x0000000003167984 */ /* 0x0002220000000800 */
[----:B--23--:R-:W-:Y:S05]  /*0e70*/  @!P0 BRA `(.L_x_14) ;  /* 0x0000000000308947 */ /* 0x00cfea0003800000 */
[----:B------:R-:W2:Y:S02]  /*0e80*/  LDCU UR4, c[0x0][0x3c8] ;  /* 0x00007900ff0477ac */ /* 0x000ea40008000800 */
[----:B--2---:R-:W-:-:S13]  /*0e90*/  ISETP.NE.AND P0, PT, R26, UR4, PT ;  /* 0x000000041a007c0c */ /* 0x004fda000bf05270 */
[----:B------:R-:W-:Y:S05]  /*0ea0*/  @P0 BRA `(.L_x_14) ;  /* 0x0000000000240947 */ /* 0x000fea0003800000 */
[----:B------:R-:W0:Y:S02]  /*0eb0*/  LDC R25, c[0x0][0x3cc] ;  /* 0x0000f300ff197b82 */ /* 0x000e240000000800 */
[----:B0-----:R-:W-:-:S13]  /*0ec0*/  LOP3.LUT P0, RZ, R22, R25, RZ, 0xc0, !PT ;  /* 0x0000001916ff7212 */ /* 0x001fda000780c0ff */
[----:B------:R-:W-:Y:S05]  /*0ed0*/  @!P0 BREAK.RELIABLE B4 ;  /* 0x0000000000048942 */ /* 0x000fea0003800100 */
[----:B------:R-:W-:Y:S01]  /*0ee0*/  @!P0 VIADD R10, R10, 0xffffffff ;  /* 0xffffffff0a0a8836 */ /* 0x000fe20000000000 */
[----:B------:R-:W-:Y:S06]  /*0ef0*/  @!P0 BRA `(.L_x_12) ;  /* 0x0000000800648947 */ /* 0x000fec0003800000 */
[----:B------:R-:W-:-:S04]  /*0f00*/  LOP3.LUT R28, R22, R25, RZ, 0xc0, !PT ;  /* 0x00000019161c7212 */ /* 0x000fc800078ec0ff */
[----:B------:R-:W-:-:S04]  /*0f10*/  ISETP.NE.AND P0, PT, R28, R25, PT ;  /* 0x000000191c00720c */ /* 0x000fc80003f05270 */
[----:B------:R-:W-:-:S04]  /*0f20*/  SEL R28, R25, 0xffffffff, P0 ;  /* 0xffffffff191c7807 */ /* 0x000fc80000000000 */
[----:B------:R-:W-:-:S07]  /*0f30*/  LOP3.LUT R23, R23, R28, RZ, 0xc0, !PT ;  /* 0x0000001c17177212 */ /* 0x000fce00078ec0ff */
.L_x_14:
[----:B------:R-:W-:Y:S05]  /*0f40*/  BSYNC.RELIABLE B4 ;  /* 0x0000000000047941 */ /* 0x000fea0003800100 */
.L_x_13:
[----:B------:R-:W-:Y:S01]  /*0f50*/  IADD3 R28, PT, PT, -R23, RZ, RZ ;  /* 0x000000ff171c7210 */ /* 0x000fe20007ffe1ff */
[----:B------:R-:W-:-:S03]  /*0f60*/  IMAD R26, R26, 0x4, R1 ;  /* 0x000000041a1a7824 */ /* 0x000fc600078e0201 */
[----:B------:R-:W-:-:S04]  /*0f70*/  LOP3.LUT R25, R23, R28, RZ, 0xc0, !PT ;  /* 0x0000001c17197212 */ /* 0x000fc800078ec0ff */
[----:B------:R-:W-:Y:S01]  /*0f80*/  LOP3.LUT R27, R23, R25, RZ, 0x3c, !PT ;  /* 0x00000019171b7212 */ /* 0x000fe200078e3cff */
[----:B------:R2:W-:Y:S01]  /*0f90*/  STL [R26], R25 ;  /* 0x000000191a007387 */ /* 0x0005e20000100800 */
[----:B------:R-:W-:-:S03]  /*0fa0*/  LOP3.LUT P0, RZ, R25, R16, RZ, 0x30, !PT ;  /* 0x0000001019ff7212 */ /* 0x000fc600078030ff */
[----:B------:R2:W-:Y:S10]  /*0fb0*/  STS [R2], R27 ;  /* 0x0000001b02007388 */ /* 0x0005f40000000800 */
[----:B--2---:R-:W-:Y:S05]  /*0fc0*/  @!P0 BRA `(.L_x_15) ;  /* 0x00000008002c8947 */ /* 0x004fea0003800000 */
[----:B------:R-:W2:Y:S01]  /*0fd0*/  LDCU UR4, c[0x0][0x384] ;  /* 0x00007080ff0477ac */ /* 0x000ea20008000800 */
[----:B------:R-:W-:-:S05]  /*0fe0*/  VIADD R26, R10, 0x1 ;  /* 0x000000010a1a7836 */ /* 0x000fca0000000000 */
[----:B--2---:R-:W-:-:S13]  /*0ff0*/  ISETP.NE.AND P0, PT, R26, UR4, PT ;  /* 0x000000041a007c0c */ /* 0x004fda000bf05270 */
[----:B------:R-:W-:Y:S05]  /*1000*/  @P0 BRA `(.L_x_16) ;  /* 0x0000000400e80947 */ /* 0x000fea0003800000 */
[----:B------:R-:W2:Y:S02]  /*1010*/  LDCU UR4, c[0x0][0x3d0] ;  /* 0x00007a00ff0477ac */ /* 0x000ea40008000800 */
[----:B--2---:R-:W-:-:S13]  /*1020*/  LOP3.LUT P0, RZ, R23, UR4, RZ, 0xc0, !PT ;  /* 0x0000000417ff7c12 */ /* 0x004fda000f80c0ff */
[----:B------:R-:W-:Y:S05]  /*1030*/  @P0 BRA `(.L_x_12) ;  /* 0x0000000800140947 */ /* 0x000fea0003800000 */
[----:B------:R-:W2:Y:S04]  /*1040*/  LDL R2, [R4] ;  /* 0x0000000004027983 */ /* 0x000ea80000100800 */
[----:B-1----:R1:W5:Y:S01]  /*1050*/  LDL R3, [R5] ;  /* 0x0000000005037983 */ /* 0x0023620000100800 */
[----:B------:R-:W-:Y:S01]  /*1060*/  BSSY.RECONVERGENT B4, `(.L_x_17) ;  /* 0x0000070000047945 */ /* 0x000fe20003800200 */
[----:B--2---:R-:W-:-:S13]  /*1070*/  ISETP.NE.AND P0, PT, R2, 0x1, PT ;  /* 0x000000010200780c */ /* 0x004fda0003f05270 */
[----:B-1----:R-:W-:Y:S05]  /*1080*/  @P0 BRA `(.L_x_18) ;  /* 0x0000000000880947 */ /* 0x002fea0003800000 */
[----:B0-----:R-:W-:Y:S01]  /*1090*/  MOV R22, 0x1 ;  /* 0x0000000100167802 */ /* 0x001fe20000000f00 */
[----:B------:R-:W-:-:S07]  /*10a0*/  IMAD.MOV.U32 R2, RZ, RZ, 0x2 ;  /* 0x00000002ff027424 */ /* 0x000fce00078e00ff */
.L_x_23:
[----:B------:R-:W-:-:S05]  /*10b0*/  IMAD R11, R22, 0x4, R1 ;  /* 0x00000004160b7824 */ /* 0x000fca00078e0201 */
[----:B-----5:R0:W5:Y:S01]  /*10c0*/  LDL R24, [R11] ;  /* 0x000000000b187983 */ /* 0x0201620000100800 */
[----:B------:R-:W-:Y:S01]  /*10d0*/  ISETP.NE.AND P0, PT, R3, R2, PT ;  /* 0x000000020300720c */ /* 0x000fe20003f05270 */
[----:B------:R-:W-:Y:S01]  /*10e0*/  BSSY.RECONVERGENT B5, `(.L_x_19) ;  /* 0x000000f000057945 */ /* 0x000fe20003800200 */
[----:B------:R-:W-:-:S11]  /*10f0*/  HFMA2 R21, -RZ, RZ, 0, 5.9604644775390625e-08 ;  /* 0x00000001ff157431 */ /* 0x000fd600000001ff */
[----:B0-----:R-:W-:Y:S05]  /*1100*/  @!P0 BRA `(.L_x_20) ;  /* 0x0000000000308947 */ /* 0x001fea0003800000 */
[----:B------:R-:W0:Y:S01]  /*1110*/  LDCU UR4, c[0x0][0x380] ;  /* 0x00007000ff0477ac */ /* 0x000e220008000800 */
[----:B------:R-:W-:Y:S02]  /*1120*/  IMAD.MOV.U32 R21, RZ, RZ, 0x1 ;  /* 0x00000001ff157424 */ /* 0x000fe400078e00ff */
[----:B0-----:R-:W-:-:S07]  /*1130*/  IMAD.U32 R11, RZ, RZ, UR4 ;  /* 0x00000004ff0b7e24 */ /* 0x001fce000f8e00ff */
.L_x_21:
[----:B-----5:R-:W-:-:S13]  /*1140*/  ISETP.GE.U32.AND P0, PT, R24, R21, PT ;  /* 0x000000151800720c */ /* 0x020fda0003f06070 */
[----:B------:R-:W-:Y:S05]  /*1150*/  @!P0 BRA `(.L_x_20) ;  /* 0x00000000001c8947 */ /* 0x000fea0003800000 */
[----:B------:R-:W-:-:S05]  /*1160*/  IADD3 R18, PT, PT, R11, -0x2, RZ ;  /* 0xfffffffe0b127810 */ /* 0x000fca0007ffe0ff */
[----:B------:R-:W-:-:S05]  /*1170*/  IMAD R18, R18, 0x4, R1 ;  /* 0x0000000412127824 */ /* 0x000fca00078e0201 */
[----:B------:R-:W2:Y:S01]  /*1180*/  LDL R23, [R18] ;  /* 0x0000000012177983 */ /* 0x000ea20000100800 */
[----:B------:R-:W-:Y:S01]  /*1190*/  IMAD.SHL.U32 R21, R21, 0x2, RZ ;  /* 0x0000000215157824 */ /* 0x000fe200078e00ff */
[----:B------:R-:W-:Y:S02]  /*11a0*/  IADD3 R11, PT, PT, R11, -0x1, RZ ;  /* 0xffffffff0b0b7810 */ /* 0x000fe40007ffe0ff */
[----:B--2---:R-:W-:-:S13]  /*11b0*/  ISETP.NE.AND P0, PT, R23, R2, PT ;  /* 0x000000021700720c */ /* 0x004fda0003f05270 */
[----:B------:R-:W-:Y:S05]  /*11c0*/  @P0 BRA `(.L_x_21) ;  /* 0xfffffffc00dc0947 */ /* 0x000fea000383ffff */
.L_x_20:
[----:B------:R-:W-:Y:S05]  /*11d0*/  BSYNC.RECONVERGENT B5 ;  /* 0x0000000000057941 */ /* 0x000fea0003800200 */
.L_x_19:
[----:B-----5:R-:W-:Y:S01]  /*11e0*/  ISETP.GT.U32.AND P0, PT, R24, R21, PT ;  /* 0x000000151800720c */ /* 0x020fe20003f04070 */
[----:B------:R-:W-:Y:S02]  /*11f0*/  IMAD.MOV.U32 R11, RZ, RZ, RZ ;  /* 0x000000ffff0b7224 */ /* 0x000fe400078e00ff */
[----:B------:R-:W-:-:S10]  /*1200*/  IMAD.MOV.U32 R18, RZ, RZ, RZ ;  /* 0x000000ffff127224 */ /* 0x000fd400078e00ff */
[----:B------:R-:W-:Y:S05]  /*1210*/  @P0 BRA `(.L_x_22) ;  /* 0x0000000400500947 */ /* 0x000fea0003800000 */
[----:B------:R-:W-:-:S13]  /*1220*/  ISETP.GE.U32.AND P0, PT, R24, R21, PT ;  /* 0x000000151800720c */ /* 0x000fda0003f06070 */
[----:B------:R-:W-:Y:S05]  /*1230*/  @!P0 BRA `(.L_x_18) ;  /* 0x00000000001c8947 */ /* 0x000fea0003800000 */
[----:B------:R-:W-:Y:S01]  /*1240*/  IADD3 R22, PT, PT, R22, 0x1, RZ ;  /* 0x0000000116167810 */ /* 0x000fe20007ffe0ff */
[----:B------:R-:W-:Y:S02]  /*1250*/  IMAD.MOV.U32 R11, RZ, RZ, 0x2 ;  /* 0x00000002ff0b7424 */ /* 0x000fe400078e00ff */
[----:B------:R-:W-:Y:S01]  /*1260*/  IMAD.MOV.U32 R18, RZ, RZ, 0x1 ;  /* 0x00000001ff127424 */ /* 0x000fe200078e00ff */
[----:B------:R-:W-:-:S13]  /*1270*/  ISETP.GT.U32.AND P0, PT, R22, R8, PT ;  /* 0x000000081600720c */ /* 0x000fda0003f04070 */
[----:B------:R-:W-:Y:S05]  /*1280*/  @P0 BRA `(.L_x_22) ;  /* 0x0000000400340947 */ /* 0x000fea0003800000 */
[----:B------:R-:W-:Y:S01]  /*1290*/  SHF.L.U32 R2, R2, 0x1, RZ ;  /* 0x0000000102027819 */ /* 0x000fe200000006ff */
[----:B------:R-:W-:Y:S06]  /*12a0*/  BRA `(.L_x_23) ;  /* 0xfffffffc00807947 */ /* 0x000fec000383ffff */
.L_x_18:
[----:B------:R-:W1:Y:S02]  /*12b0*/  LDCU UR4, c[0x0][0x3d8] ;  /* 0x00007b00ff0477ac */ /* 0x000e640008000800 */
[----:B-1---5:R-:W-:-:S13]  /*12c0*/  ISETP.NE.AND P0, PT, R3, UR4, PT ;  /* 0x0000000403007c0c */ /* 0x022fda000bf05270 */
[----:B------:R-:W-:Y:S05]  /*12d0*/  @P0 BRA `(.L_x_24) ;  /* 0x0000000000880947 */ /* 0x000fea0003800000 */
[----:B------:R-:W-:Y:S02]  /*12e0*/  IMAD.MOV.U32 R2, RZ, RZ, 0x1 ;  /* 0x00000001ff027424 */ /* 0x000fe400078e00ff */
[----:B0-----:R-:W-:-:S07]  /*12f0*/  IMAD.MOV.U32 R22, RZ, RZ, R17 ;  /* 0x000000ffff167224 */ /* 0x001fce00078e0011 */
.L_x_28:
[----:B------:R-:W-:Y:S01]  /*1300*/  LEA R11, R22, R1, 0x2 ;  /* 0x00000001160b7211 */ /* 0x000fe200078e10ff */
[----:B------:R-:W-:Y:S01]  /*1310*/  IMAD R3, R2, 0x4, R1 ;  /* 0x0000000402037824 */ /* 0x000fe200078e0201 */
[----:B------:R-:W0:Y:S03]  /*1320*/  LDCU UR4, c[0x0][0x3d4] ;  /* 0x00007a80ff0477ac */ /* 0x000e260008000800 */
[----:B------:R-:W0:Y:S04]  /*1330*/  LDL R18, [R11] ;  /* 0x000000000b127983 */ /* 0x000e280000100800 */
[----:B------:R1:W5:Y:S01]  /*1340*/  LDL R24, [R3] ;  /* 0x0000000003187983 */ /* 0x0003620000100800 */
[----:B------:R-:W-:Y:S01]  /*1350*/  BSSY.RECONVERGENT B5, `(.L_x_25) ;  /* 0x000000d000057945 */ /* 0x000fe20003800200 */
[----:B------:R-:W-:Y:S01]  /*1360*/  IMAD.MOV.U32 R21, RZ, RZ, 0x1 ;  /* 0x00000001ff157424 */ /* 0x000fe200078e00ff */
[----:B0-----:R-:W-:-:S13]  /*1370*/  ISETP.NE.AND P0, PT, R18, UR4, PT ;  /* 0x0000000412007c0c */ /* 0x001fda000bf05270 */
[----:B-1----:R-:W-:Y:S05]  /*1380*/  @!P0 BRA `(.L_x_26) ;  /* 0x0000000000248947 */ /* 0x002fea0003800000 */
[----:B------:R-:W0:Y:S01]  /*1390*/  LDCU UR4, c[0x0][0x3d4] ;  /* 0x00007a80ff0477ac */ /* 0x000e220008000800 */
[----:B------:R-:W-:Y:S02]  /*13a0*/  HFMA2 R21, -RZ, RZ, 0, 5.9604644775390625e-08 ;  /* 0x00000001ff157431 */ /* 0x000fe400000001ff */
[----:B0-----:R-:W-:-:S07]  /*13b0*/  IMAD.U32 R3, RZ, RZ, UR4 ;  /* 0x00000004ff037e24 */ /* 0x001fce000f8e00ff */
.L_x_27:
[----:B-----5:R-:W-:-:S13]  /*13c0*/  ISETP.GE.U32.AND P0, PT, R24, R21, PT ;  /* 0x000000151800720c */ /* 0x020fda0003f06070 */
[----:B------:R-:W-:Y:S05]  /*13d0*/  @!P0 BRA `(.L_x_26) ;  /* 0x0000000000108947 */ /* 0x000fea0003800000 */
[----:B------:R-:W-:Y:S01]  /*13e0*/  SHF.R.U32.HI R3, RZ, 0x1, R3 ;  /* 0x00000001ff037819 */ /* 0x000fe20000011603 */
[----:B------:R-:W-:-:S03]  /*13f0*/  IMAD.SHL.U32 R21, R21, 0x2, RZ ;  /* 0x0000000215157824 */ /* 0x000fc600078e00ff */
[----:B------:R-:W-:-:S13]  /*1400*/  ISETP.NE.AND P0, PT, R18, R3, PT ;  /* 0x000000031200720c */ /* 0x000fda0003f05270 */
[----:B------:R-:W-:Y:S05]  /*1410*/  @P0 BRA `(.L_x_27) ;  /* 0xfffffffc00e80947 */ /* 0x000fea000383ffff */
.L_x_26:
[----:B------:R-:W-:Y:S05]  /*1420*/  BSYNC.RECONVERGENT B5 ;  /* 0x0000000000057941 */ /* 0x000fea0003800200 */
.L_x_25:
[----:B-----5:R-:W-:Y:S01]  /*1430*/  ISETP.GT.U32.AND P0, PT, R24, R21, PT ;  /* 0x000000151800720c */ /* 0x020fe20003f04070 */
[----:B------:R-:W-:Y:S01]  /*1440*/  IMAD.MOV.U32 R18, RZ, RZ, RZ ;  /* 0x000000ffff127224 */ /* 0x000fe200078e00ff */
[----:B------:R-:W-:-:S11]  /*1450*/  MOV R11, RZ ;  /* 0x000000ff000b7202 */ /* 0x000fd60000000f00 */
[----:B------:R-:W-:Y:S05]  /*1460*/  @P0 BRA `(.L_x_22) ;  /* 0x0000000000bc0947 */ /* 0x000fea0003800000 */
[----:B------:R-:W-:-:S13]  /*1470*/  ISETP.GE.U32.AND P0, PT, R24, R21, PT ;  /* 0x000000151800720c */ /* 0x000fda0003f06070 */
[----:B------:R-:W-:Y:S05]  /*1480*/  @!P0 BRA `(.L_x_24) ;  /* 0x00000000001c8947 */ /* 0x000fea0003800000 */
[----:B------:R-:W-:Y:S02]  /*1490*/  VIADD R2, R2, 0x1 ;  /* 0x0000000102027836 */ /* 0x000fe40000000000 */
[----:B------:R-:W-:Y:S02]  /*14a0*/  HFMA2 R11, -RZ, RZ, 0, 2.384185791015625e-07 ;  /* 0x00000004ff0b7431 */ /* 0x000fe400000001ff */
[----:B------:R-:W-:Y:S01]  /*14b0*/  IMAD.MOV.U32 R18, RZ, RZ, 0x1 ;  /* 0x00000001ff127424 */ /* 0x000fe200078e00ff */
[----:B------:R-:W-:-:S13]  /*14c0*/  ISETP.GT.U32.AND P0, PT, R2, R8, PT ;  /* 0x000000080200720c */ /* 0x000fda0003f04070 */
[----:B------:R-:W-:Y:S05]  /*14d0*/  @P0 BRA `(.L_x_22) ;  /* 0x0000000000a00947 */ /* 0x000fea0003800000 */
[----:B------:R-:W-:Y:S01]  /*14e0*/  VIADD R22, R22, 0xffffffff ;  /* 0xffffffff16167836 */ /* 0x000fe20000000000 */
[----:B------:R-:W-:Y:S06]  /*14f0*/  BRA `(.L_x_28) ;  /* 0xfffffffc00807947 */ /* 0x000fec000383ffff */
.L_x_24:
[----:B------:R-:W2:Y:S01]  /*1500*/  LDL R2, [R9] ;  /* 0x0000000009027983 */ /* 0x000ea20000100800 */
[----:B------:R-:W2:Y:S01]  /*1510*/  LDCU UR4, c[0x0][0x3d4] ;  /* 0x00007a80ff0477ac */ /* 0x000ea20008000800 */
[----:B------:R-:W-:Y:S01]  /*1520*/  MOV R18, 0x1 ;  /* 0x0000000100127802 */ /* 0x000fe20000000f00 */
[----:B------:R-:W-:Y:S01]  /*1530*/  IMAD.MOV.U32 R11, RZ, RZ, 0x8 ;  /* 0x00000008ff0b7424 */ /* 0x000fe200078e00ff */
[----:B--2---:R-:W-:-:S13]  /*1540*/  ISETP.NE.AND P0, PT, R2, UR4, PT ;  /* 0x0000000402007c0c */ /* 0x004fda000bf05270 */
[----:B------:R-:W-:Y:S05]  /*1550*/  @P0 BRA `(.L_x_22) ;  /* 0x0000000000800947 */ /* 0x000fea0003800000 */
[----:B0-----:R0:W5:Y:S01]  /*1560*/  LDL R22, [R1] ;  /* 0x0000000001167983 */ /* 0x0011620000100800 */
[----:B------:R-:W1:Y:S01]  /*1570*/  LDCU UR4, c[0x0][0x3d4] ;  /* 0x00007a80ff0477ac */ /* 0x000e620008000800 */
[----:B------:R-:W-:Y:S01]  /*1580*/  IMAD.MOV.U32 R2, RZ, RZ, 0x1 ;  /* 0x00000001ff027424 */ /* 0x000fe200078e00ff */
[----:B01----:R-:W-:-:S07]  /*1590*/  MOV R3, UR4 ;  /* 0x0000000400037c02 */ /* 0x003fce0008000f00 */
.L_x_32:
[----:B------:R-:W-:-:S05]  /*15a0*/  IMAD R11, R2, 0x4, R1 ;  /* 0x00000004020b7824 */ /* 0x000fca00078e0201 */
[----:B-----5:R0:W5:Y:S01]  /*15b0*/  LDL R26, [R11] ;  /* 0x000000000b1a7983 */ /* 0x0201620000100800 */
[----:B------:R-:W-:Y:S01]  /*15c0*/  SHF.R.U32.HI R3, RZ, 0x1, R3 ;  /* 0x00000001ff037819 */ /* 0x000fe20000011603 */
[----:B------:R-:W-:Y:S01]  /*15d0*/  BSSY.RECONVERGENT B5, `(.L_x_29) ;  /* 0x000000e000057945 */ /* 0x000fe20003800200 */
[----:B------:R-:W-:Y:S02]  /*15e0*/  IMAD.MOV.U32 R21, RZ, RZ, 0x1 ;  /* 0x00000001ff157424 */ /* 0x000fe400078e00ff */
[----:B------:R-:W-:-:S13]  /*15f0*/  ISETP.NE.AND P0, PT, R22, R3, PT ;  /* 0x000000031600720c */ /* 0x000fda0003f05270 */
[----:B0-----:R-:W-:Y:S05]  /*1600*/  @!P0 BRA `(.L_x_30) ;  /* 0x0000000000288947 */ /* 0x001fea0003800000 */
[----:B------:R-:W-:Y:S02]  /*1610*/  HFMA2 R18, -RZ, RZ, 0, 0 ;  /* 0x00000000ff127431 */ /* 0x000fe400000001ff */
[----:B------:R-:W-:-:S07]  /*1620*/  IMAD.MOV.U32 R21, RZ, RZ, 0x1 ;  /* 0x00000001ff157424 */ /* 0x000fce00078e00ff */
.L_x_31:
[----:B-----5:R-:W-:-:S13]  /*1630*/  ISETP.GE.U32.AND P0, PT, R26, R21, PT ;  /* 0x000000151a00720c */ /* 0x020fda0003f06070 */
[----:B------:R-:W-:Y:S05]  /*1640*/  @!P0 BRA `(.L_x_30) ;  /* 0x0000000000188947 */ /* 0x000fea0003800000 */
[----:B------:R-:W-:-:S05]  /*1650*/  VIADD R18, R18, 0x1 ;  /* 0x0000000112127836 */ /* 0x000fca0000000000 */
[----:B------:R-:W-:-:S05]  /*1660*/  LEA R11, R18, R1, 0x2 ;  /* 0x00000001120b7211 */ /* 0x000fca00078e10ff */
[----:B------:R-:W2:Y:S01]  /*1670*/  LDL R24, [R11] ;  /* 0x000000000b187983 */ /* 0x000ea20000100800 */
[----:B------:R-:W-:Y:S01]  /*1680*/  IMAD.SHL.U32 R21, R21, 0x2, RZ ;  /* 0x0000000215157824 */ /* 0x000fe200078e00ff */
[----:B--2---:R-:W-:-:S13]  /*1690*/  ISETP.NE.AND P0, PT, R24, R3, PT ;  /* 0x000000031800720c */ /* 0x004fda0003f05270 */
[----:B------:R-:W-:Y:S05]  /*16a0*/  @P0 BRA `(.L_x_31) ;  /* 0xfffffffc00e00947 */ /* 0x000fea000383ffff */
.L_x_30:
[----:B------:R-:W-:Y:S05]  /*16b0*/  BSYNC.RECONVERGENT B5 ;  /* 0x0000000000057941 */ /* 0x000fea0003800200 */
.L_x_29:
[----:B-----5:R-:W-:Y:S01]  /*16c0*/  ISETP.GT.U32.AND P0, PT, R26, R21, PT ;  /* 0x000000151a00720c */ /* 0x020fe20003f04070 */
[----:B------:R-:W-:Y:S01]  /*16d0*/  IMAD.MOV.U32 R11, RZ, RZ, RZ ;  /* 0x000000ffff0b7224 */ /* 0x000fe200078e00ff */
[----:B------:R-:W-:-:S11]  /*16e0*/  MOV R18, RZ ;  /* 0x000000ff00127202 */ /* 0x000fd60000000f00 */
[----:B------:R-:W-:Y:S05]  /*16f0*/  @P0 BRA `(.L_x_22) ;  /* 0x0000000000180947 */ /* 0x000fea0003800000 */
[----:B------:R-:W-:Y:S01]  /*1700*/  VIADD R2, R2, 0x1 ;  /* 0x0000000102027836 */ /* 0x000fe20000000000 */
[----:B------:R-:W-:Y:S01]  /*1710*/  ISETP.GE.U32.AND P1, PT, R26, R21, PT ;  /* 0x000000151a00720c */ /* 0x000fe20003f26070 */
[----:B------:R-:W-:Y:S02]  /*1720*/  HFMA2 R11, -RZ, RZ, 0, 4.76837158203125e-07 ;  /* 0x00000008ff0b7431 */ /* 0x000fe400000001ff */
[----:B------:R-:W-:Y:S01]  /*1730*/  IMAD.MOV.U32 R18, RZ, RZ, 0x1 ;  /* 0x00000001ff127424 */ /* 0x000fe200078e00ff */
[----:B------:R-:W-:-:S13]  /*1740*/  ISETP.GT.U32.AND P0, PT, R2, R8, PT ;  /* 0x000000080200720c */ /* 0x000fda0003f04070 */
[----:B------:R-:W-:Y:S05]  /*1750*/  @!P0 BRA P1, `(.L_x_32) ;  /* 0xfffffffc00908947 */ /* 0x000fea000083ffff */
.L_x_22:
[----:B------:R-:W-:Y:S05]  /*1760*/  BSYNC.RECONVERGENT B4 ;  /* 0x0000000000047941 */ /* 0x000fea0003800200 */
.L_x_17:
[----:B------:R-:W-:Y:S01]  /*1770*/  IMAD.IADD R6, R11, 0x1, R6 ;  /* 0x000000010b067824 */ /* 0x000fe200078e0206 */
[----:B------:R-:W-:Y:S01]  /*1780*/  IADD3 R10, PT, PT, R10, -0x1, RZ ;  /* 0xffffffff0a0a7810 */ /* 0x000fe20007ffe0ff */
[----:B------:R-:W-:Y:S01]  /*1790*/  IMAD.IADD R7, R7, 0x1, R18 ;  /* 0x0000000107077824 */ /* 0x000fe200078e0212 */
[----:B------:R-:W-:Y:S06]  /*17a0*/  BRA `(.L_x_12) ;  /* 0x0000000000387947 */ /* 0x000fec0003800000 */
.L_x_16:
[C---:B------:R-:W-:Y:S01]  /*17b0*/  LOP3.LUT R23, R25.reuse, R24, RZ, 0xfc, !PT ;  /* 0x0000001819177212 */ /* 0x040fe200078efcff */
[----:B------:R-:W-:Y:S01]  /*17c0*/  IMAD.MOV.U32 R10, RZ, RZ, R26 ;  /* 0x000000ffff0a7224 */ /* 0x000fe200078e001a */
[C---:B------:R-:W-:Y:S02]  /*17d0*/  LOP3.LUT R11, R25.reuse, R11, RZ, 0xfc, !PT ;  /* 0x0000000b190b7212 */ /* 0x040fe400078efcff */
[----:B0-----:R-:W-:Y:S01]  /*17e0*/  LOP3.LUT R24, R25, R22, RZ, 0xfc, !PT ;  /* 0x0000001619187212 */ /* 0x001fe200078efcff */
[----:B------:R-:W-:Y:S01]  /*17f0*/  IMAD.SHL.U32 R23, R23, 0x2, RZ ;  /* 0x0000000217177824 */ /* 0x000fe200078e00ff */
[----:B------:R-:W-:-:S03]  /*1800*/  SHF.R.U32.HI R11, RZ, 0x1, R11 ;  /* 0x00000001ff0b7819 */ /* 0x000fc6000001160b */
[----:B------:R2:W-:Y:S01]  /*1810*/  STS [R3+0x4], R24 ;  /* 0x0000041803007388 */ /* 0x0005e20000000800 */
[----:B------:R-:W-:-:S03]  /*1820*/  LOP3.LUT R22, R23, R25, R22, 0xfe, !PT ;  /* 0x0000001917167212 */ /* 0x000fc600078efe16 */
[----:B------:R2:W-:Y:S01]  /*1830*/  STS [R18+0x4], R23 ;  /* 0x0000041712007388 */ /* 0x0005e20000000800 */
[----:B------:R-:W-:-:S03]  /*1840*/  LOP3.LUT R25, R16, R22, R11, 0x1, !PT ;  /* 0x0000001610197212 */ /* 0x000fc600078e010b */
[----:B------:R2:W-:Y:S04]  /*1850*/  STS [R21+0x4], R11 ;  /* 0x0000040b15007388 */ /* 0x0005e80000000800 */
[----:B------:R2:W-:Y:S01]  /*1860*/  STS [R2+0x4], R25 ;  /* 0x0000041902007388 */ /* 0x0005e20000000800 */
[----:B------:R-:W-:Y:S05]  /*1870*/  BRA `(.L_x_12) ;  /* 0x0000000000047947 */ /* 0x000fea0003800000 */
.L_x_15:
[----:B------:R-:W-:-:S07]  /*1880*/  IADD3 R10, PT, PT, R10, -0x1, RZ ;  /* 0xffffffff0a0a7810 */ /* 0x000fce0007ffe0ff */
.L_x_12:
[----:B------:R-:W-:Y:S05]  /*1890*/  BSYNC.RECONVERGENT B0 ;  /* 0x0000000000007941 */ /* 0x000fea0003800200 */
.L_x_11:
[----:B------:R-:W-:-:S13]  /*18a0*/  ISETP.GT.AND P0, PT, R10, -0x1, PT ;  /* 0xffffffff0a00780c */ /* 0x000fda0003f04270 */
[----:B------:R-:W-:Y:S05]  /*18b0*/  @P0 BRA `(.L_x_33) ;  /* 0xfffffff400240947 */ /* 0x000fea000383ffff */
[----:B------:R-:W-:Y:S05]  /*18c0*/  BSYNC.RECONVERGENT B1 ;  /* 0x0000000000017941 */ /* 0x000fea0003800200 */
.L_x_10:
[----:B------:R-:W-:Y:S05]  /*18d0*/  BRA `(.L_x_34) ;  /* 0x0000000400307947 */ /* 0x000fea0003800000 */
.L_x_9:
[----:B------:R-:W-:Y:S01]  /*18e0*/  CS2R R6, SRZ ;  /* 0x0000000000067805 */ /* 0x000fe2000001ff00 */
[----:B------:R-:W-:-:S07]  /*18f0*/  IMAD.MOV.U32 R18, RZ, RZ, RZ ;  /* 0x000000ffff127224 */ /* 0x000fce00078e00ff */
.L_x_45:
[----:B----4-:R-:W-:Y:S01]  /*1900*/  IMAD R3, R18, 0x4, R12 ;  /* 0x0000000412037824 */ /* 0x010fe200078e020c */
[----:B------:R-:W-:Y:S04]  /*1910*/  BSSY.RECONVERGENT B0, `(.L_x_35) ;  /* 0x0000046000007945 */ /* 0x000fe80003800200 */
[----:B0-----:R-:W0:Y:S02]  /*1920*/  LDS R26, [R3] ;  /* 0x00000000031a7984 */ /* 0x001e240000000800 */
[----:B0-----:R-:W-:-:S13]  /*1930*/  ISETP.NE.AND P0, PT, R26, RZ, PT ;  /* 0x000000ff1a00720c */ /* 0x001fda0003f05270 */
[----:B-123--:R-:W-:Y:S05]  /*1940*/  @!P0 BRA `(.L_x_36) ;  /* 0x0000000400048947 */ /* 0x00efea0003800000 */
[C---:B------:R-:W-:Y:S01]  /*1950*/  LEA R2, R18.reuse, R15, 0x2 ;  /* 0x0000000f12027211 */ /* 0x040fe200078e10ff */
[C---:B------:R-:W-:Y:S01]  /*1960*/  IMAD R9, R18.reuse, 0x4, R14 ;  /* 0x0000000412097824 */ /* 0x040fe200078e020e */
[C---:B------:R-:W-:Y:S01]  /*1970*/  IADD3 R28, PT, PT, R18.reuse, UR10, RZ ;  /* 0x0000000a121c7c10 */ /* 0x040fe2000fffe0ff */
[----:B------:R-:W-:Y:S01]  /*1980*/  IMAD R8, R18, 0x4, R13 ;  /* 0x0000000412087824 */ /* 0x000fe200078e020d */
[----:B------:R-:W-:Y:S01]  /*1990*/  BSSY.RELIABLE B1, `(.L_x_37) ;  /* 0x0000012000017945 */ /* 0x000fe20003800100 */
[----:B------:R0:W1:Y:S01]  /*19a0*/  LDS R10, [R2] ;  /* 0x00000000020a7984 */ /* 0x0000620000000800 */
[----:B------:R-:W-:-:S03]  /*19b0*/  ISETP.GE.U32.AND P0, PT, R28, UR11, PT ;  /* 0x0000000b1c007c0c */ /* 0x000fc6000bf06070 */
[----:B------:R0:W2:Y:S04]  /*19c0*/  LDS R24, [R9] ;  /* 0x0000000009187984 */ /* 0x0000a80000000800 */
[----:B------:R0:W3:Y:S06]  /*19d0*/  LDS R22, [R8] ;  /* 0x0000000008167984 */ /* 0x0000ec0000000800 */
[----:B------:R-:W-:Y:S05]  /*19e0*/  @!P0 BRA `(.L_x_38) ;  /* 0x00000000002c8947 */ /* 0x000fea0003800000 */
[----:B------:R-:W-:-:S13]  /*19f0*/  ISETP.NE.AND P0, PT, R28, UR12, PT ;  /* 0x0000000c1c007c0c */ /* 0x000fda000bf05270 */
[----:B------:R-:W-:Y:S05]  /*1a00*/  @P0 BRA `(.L_x_39) ;  /* 0x0000000000280947 */ /* 0x000fea0003800000 */
[----:B------:R-:W1:Y:S02]  /*1a10*/  LDC R17, c[0x0][0x3cc] ;  /* 0x0000f300ff117b82 */ /* 0x000e640000000800 */
[----:B-1----:R-:W-:-:S13]  /*1a20*/  LOP3.LUT P0, R11, R10, R17, RZ, 0xc0, !PT ;  /* 0x000000110a0b7212 */ /* 0x002fda000780c0ff */
[----:B------:R-:W-:Y:S01]  /*1a30*/  @P0 ISETP.NE.AND P1, PT, R11, R17, PT ;  /* 0x000000110b00020c */ /* 0x000fe20003f25270 */
[----:B------:R-:W-:Y:S05]  /*1a40*/  @!P0 BREAK.RELIABLE B1 ;  /* 0x0000000000018942 */ /* 0x000fea0003800100 */
[----:B------:R-:W-:-:S04]  /*1a50*/  @P0 SEL R11, R17, 0xffffffff, P1 ;  /* 0xffffffff110b0807 */ /* 0x000fc80000800000 */
[----:B------:R-:W-:Y:S01]  /*1a60*/  @P0 LOP3.LUT R26, R26, R11, RZ, 0xc0, !PT ;  /* 0x0000000b1a1a0212 */ /* 0x000fe200078ec0ff */
[----:B------:R-:W-:Y:S06]  /*1a70*/  @P0 BRA `(.L_x_39) ;  /* 0x00000000000c0947 */ /* 0x000fec0003800000 */
[----:B------:R-:W-:Y:S01]  /*1a80*/  VIADD R18, R18, 0xffffffff ;  /* 0xffffffff12127836 */ /* 0x000fe20000000000 */
[----:B------:R-:W-:Y:S06]  /*1a90*/  BRA `(.L_x_40) ;  /* 0x0000000000b47947 */ /* 0x000fec0003800000 */
.L_x_38:
[----:B------:R-:W-:-:S07]  /*1aa0*/  LOP3.LUT R26, R26, UR13, RZ, 0x30, !PT ;  /* 0x0000000d1a1a7c12 */ /* 0x000fce000f8e30ff */
.L_x_39:
[----:B------:R-:W-:Y:S05]  /*1ab0*/  BSYNC.RELIABLE B1 ;  /* 0x0000000000017941 */ /* 0x000fea0003800100 */
.L_x_37:
[----:B------:R-:W-:Y:S01]  /*1ac0*/  IMAD.MOV R11, RZ, RZ, -R26 ;  /* 0x000000ffff0b7224 */ /* 0x000fe200078e0a1a */
[----:B------:R-:W-:-:S04]  /*1ad0*/  LEA R28, R28, R1, 0x2 ;  /* 0x000000011c1c7211 */ /* 0x000fc800078e10ff */
[----:B------:R-:W-:-:S04]  /*1ae0*/  LOP3.LUT R11, R26, R11, RZ, 0xc0, !PT ;  /* 0x0000000b1a0b7212 */ /* 0x000fc800078ec0ff */
[----:B------:R-:W-:Y:S01]  /*1af0*/  LOP3.LUT R17, R26, R11, RZ, 0x3c, !PT ;  /* 0x0000000b1a117212 */ /* 0x000fe200078e3cff */
[----:B------:R4:W-:Y:S01]  /*1b00*/  STL [R28], R11 ;  /* 0x0000000b1c007387 */ /* 0x0009e20000100800 */
[----:B------:R-:W-:-:S03]  /*1b10*/  LOP3.LUT P0, RZ, R11, R16, RZ, 0x30, !PT ;  /* 0x000000100bff7212 */ /* 0x000fc600078030ff */
[----:B------:R4:W-:Y:S10]  /*1b20*/  STS [R3], R17 ;  /* 0x0000001103007388 */ /* 0x0009f40000000800 */
[----:B----4-:R-:W-:Y:S05]  /*1b30*/  @!P0 BRA `(.L_x_41) ;  /* 0x0000000000808947 */ /* 0x010fea0003800000 */
[----:B------:R-:W-:-:S05]  /*1b40*/  VIADD R17, R18, 0x1 ;  /* 0x0000000112117836 */ /* 0x000fca0000000000 */
[----:B------:R-:W-:-:S13]  /*1b50*/  ISETP.NE.AND P0, PT, R17, UR14, PT ;  /* 0x0000000e11007c0c */ /* 0x000fda000bf05270 */
[----:B------:R-:W-:Y:S05]  /*1b60*/  @!P0 BRA `(.L_x_42) ;  /* 0x0000000000348947 */ /* 0x000fea0003800000 */
[C---:B--2---:R-:W-:Y:S02]  /*1b70*/  LOP3.LUT R24, R11.reuse, R24, RZ, 0xfc, !PT ;  /* 0x000000180b187212 */ /* 0x044fe400078efcff */
[----:B---3--:R-:W-:-:S03]  /*1b80*/  LOP3.LUT R22, R11, R22, RZ, 0xfc, !PT ;  /* 0x000000160b167212 */ /* 0x008fc600078efcff */
[----:B------:R-:W-:Y:S01]  /*1b90*/  IMAD.SHL.U32 R24, R24, 0x2, RZ ;  /* 0x0000000218187824 */ /* 0x000fe200078e00ff */
[----:B------:R-:W-:-:S04]  /*1ba0*/  SHF.R.U32.HI R21, RZ, 0x1, R22 ;  /* 0x00000001ff157819 */ /* 0x000fc80000011616 */
[----:B-1----:R-:W-:Y:S02]  /*1bb0*/  LOP3.LUT R18, R24, R11, R10, 0xfe, !PT ;  /* 0x0000000b18127212 */ /* 0x002fe400078efe0a */
[----:B------:R-:W-:Y:S02]  /*1bc0*/  LOP3.LUT R11, R11, R10, RZ, 0xfc, !PT ;  /* 0x0000000a0b0b7212 */ /* 0x000fe400078efcff */
[----:B------:R-:W-:Y:S02]  /*1bd0*/  LOP3.LUT R10, R16, R18, R21, 0x1, !PT ;  /* 0x00000012100a7212 */ /* 0x000fe400078e0115 */
[----:B------:R-:W-:Y:S01]  /*1be0*/  MOV R18, R17 ;  /* 0x0000001100127202 */ /* 0x000fe20000000f00 */
[----:B------:R4:W-:Y:S04]  /*1bf0*/  STS [R2+0x4], R11 ;  /* 0x0000040b02007388 */ /* 0x0009e80000000800 */
[----:B------:R4:W-:Y:S04]  /*1c00*/  STS [R9+0x4], R24 ;  /* 0x0000041809007388 */ /* 0x0009e80000000800 */
[----:B------:R4:W-:Y:S04]  /*1c10*/  STS [R8+0x4], R21 ;  /* 0x0000041508007388 */ /* 0x0009e80000000800 */
[----:B------:R4:W-:Y:S01]  /*1c20*/  STS [R3+0x4], R10 ;  /* 0x0000040a03007388 */ /* 0x0009e20000000800 */
[----:B------:R-:W-:Y:S05]  /*1c30*/  BRA `(.L_x_40) ;  /* 0x00000000004c7947 */ /* 0x000fea0003800000 */
.L_x_42:
[----:B------:R-:W-:-:S13]  /*1c40*/  LOP3.LUT P0, RZ, R26, UR15, RZ, 0xc0, !PT ;  /* 0x0000000f1aff7c12 */ /* 0x000fda000f80c0ff */
[----:B------:R-:W-:Y:S05]  /*1c50*/  @P0 BRA `(.L_x_40) ;  /* 0x0000000000440947 */ /* 0x000fea0003800000 */
[----:B0-----:R-:W4:Y:S01]  /*1c60*/  LDL R2, [R4] ;  /* 0x0000000004027983 */ /* 0x001f220000100800 */
[----:B------:R-:W-:Y:S01]  /*1c70*/  BSSY.RECONVERGENT B1, `(.L_x_43) ;  /* 0x0000009000017945 */ /* 0x000fe20003800200 */
[----:B------:R-:W-:Y:S02]  /*1c80*/  VIADD R7, R7, 0x1 ;  /* 0x0000000107077836 */ /* 0x000fe40000000000 */
[----:B------:R-:W-:Y:S01]  /*1c90*/  IMAD.MOV.U32 R3, RZ, RZ, 0x2 ;  /* 0x00000002ff037424 */ /* 0x000fe200078e00ff */
[----:B----4-:R-:W-:-:S13]  /*1ca0*/  ISETP.NE.AND P0, PT, R2, 0x1, PT ;  /* 0x000000010200780c */ /* 0x010fda0003f05270 */
[----:B------:R-:W-:Y:S05]  /*1cb0*/  @!P0 BRA `(.L_x_44) ;  /* 0x0000000000108947 */ /* 0x000fea0003800000 */
[----:B------:R-:W4:Y:S01]  /*1cc0*/  LDL R2, [R5] ;  /* 0x0000000005027983 */ /* 0x000f220000100800 */
[----:B------:R-:W-:Y:S01]  /*1cd0*/  HFMA2 R3, -RZ, RZ, 0, 4.76837158203125e-07 ;  /* 0x00000008ff037431 */ /* 0x000fe200000001ff */
[----:B----4-:R-:W-:-:S04]  /*1ce0*/  ISETP.NE.AND P0, PT, R2, UR16, PT ;  /* 0x0000001002007c0c */ /* 0x010fc8000bf05270 */
[----:B------:R-:W-:-:S09]  /*1cf0*/  SEL R3, R3, 0x4, P0 ;  /* 0x0000000403037807 */ /* 0x000fd20000000000 */
.L_x_44:
[----:B------:R-:W-:Y:S05]  /*1d00*/  BSYNC.RECONVERGENT B1 ;  /* 0x0000000000017941 */ /* 0x000fea0003800200 */
.L_x_43:
[----:B------:R-:W-:Y:S02]  /*1d10*/  VIADD R18, R18, 0xffffffff ;  /* 0xffffffff12127836 */ /* 0x000fe40000000000 */
[----:B------:R-:W-:Y:S01]  /*1d20*/  IMAD.IADD R6, R3, 0x1, R6 ;  /* 0x0000000103067824 */ /* 0x000fe200078e0206 */
[----:B------:R-:W-:Y:S06]  /*1d30*/  BRA `(.L_x_40) ;  /* 0x00000000000c7947 */ /* 0x000fec0003800000 */
.L_x_41:
[----:B------:R-:W-:Y:S01]  /*1d40*/  IADD3 R18, PT, PT, R18, -0x1, RZ ;  /* 0xffffffff12127810 */ /* 0x000fe20007ffe0ff */
[----:B------:R-:W-:Y:S06]  /*1d50*/  BRA `(.L_x_40) ;  /* 0x0000000000047947 */ /* 0x000fec0003800000 */
.L_x_36:
[----:B------:R-:W-:-:S07]  /*1d60*/  VIADD R18, R18, 0xffffffff ;  /* 0xffffffff12127836 */ /* 0x000fce0000000000 */
.L_x_40:
[----:B------:R-:W-:Y:S05]  /*1d70*/  BSYNC.RECONVERGENT B0 ;  /* 0x0000000000007941 */ /* 0x000fea0003800200 */
.L_x_35:
[----:B------:R-:W-:-:S13]  /*1d80*/  ISETP.GT.AND P0, PT, R18, -0x1, PT ;  /* 0xffffffff1200780c */ /* 0x000fda0003f04270 */
[----:B------:R-:W-:Y:S05]  /*1d90*/  @P0 BRA `(.L_x_45) ;  /* 0xfffffff800d80947 */ /* 0x000fea000383ffff */
.L_x_34:
[----:B------:R-:W-:Y:S05]  /*1da0*/  BSYNC.RECONVERGENT B2 ;  /* 0x0000000000027941 */ /* 0x000fea0003800200 */
.L_x_8:
[----:B------:R-:W5:Y:S01]  /*1db0*/  S2UR UR5, SR_CgaCtaId ;  /* 0x00000000000579c3 */ /* 0x000f620000008800 */
[----:B------:R-:W-:Y:S02]  /*1dc0*/  UMOV UR4, 0x400 ;  /* 0x0000040000047882 */ /* 0x000fe40000000000 */
[----:B------:R-:W-:-:S04]  /*1dd0*/  UIADD3 UR4, UPT, UPT, UR4, 0x3c00, URZ ;  /* 0x00003c0004047890 */ /* 0x000fc8000fffe0ff */
[----:B-----5:R-:W-:-:S06]  /*1de0*/  ULEA UR4, UR5, UR4, 0x18 ;  /* 0x0000000405047291 */ /* 0x020fcc000f8ec0ff */
[----:B-12-4-:R-:W-:-:S05]  /*1df0*/  LEA R3, R20, UR4, 0x2 ;  /* 0x0000000414037c11 */ /* 0x016fca000f8e10ff */
[----:B------:R1:W-:Y:S04]  /*1e00*/  STS [R3], R6 ;  /* 0x0000000603007388 */ /* 0x0003e80000000800 */
[----:B------:R1:W-:Y:S01]  /*1e10*/  STS [R0], R7 ;  /* 0x0000000700007388 */ /* 0x0003e20000000800 */
[----:B------:R-:W-:Y:S05]  /*1e20*/  BRA `(.L_x_46) ;  /* 0x00000000001c7947 */ /* 0x000fea0003800000 */
.L_x_1:
[----:B------:R-:W0:Y:S01]  /*1e30*/  S2UR UR5, SR_CgaCtaId ;  /* 0x00000000000579c3 */ /* 0x000e220000008800 */
[----:B------:R-:W-:Y:S02]  /*1e40*/  UMOV UR4, 0x400 ;  /* 0x0000040000047882 */ /* 0x000fe40000000000 */
[----:B------:R-:W-:-:S04]  /*1e50*/  UIADD3 UR4, UPT, UPT, UR4, 0x3c00, URZ ;  /* 0x00003c0004047890 */ /* 0x000fc8000fffe0ff */
[----:B0-----:R-:W-:-:S06]  /*1e60*/  ULEA UR4, UR5, UR4, 0x18 ;  /* 0x0000000405047291 */ /* 0x001fcc000f8ec0ff */
[----:B-1----:R-:W-:-:S05]  /*1e70*/  LEA R2, R20, UR4, 0x2 ;  /* 0x0000000414027c11 */ /* 0x002fca000f8e10ff */
[----:B------:R2:W-:Y:S04]  /*1e80*/  STS [R2], RZ ;  /* 0x000000ff02007388 */ /* 0x0005e80000000800 */
[----:B------:R2:W-:Y:S02]  /*1e90*/  STS [R0], RZ ;  /* 0x000000ff00007388 */ /* 0x0005e40000000800 */
.L_x_46:
[----:B------:R-:W-:Y:S05]  /*1ea0*/  BSYNC.RECONVERGENT B3 ;  /* 0x0000000000037941 */ /* 0x000fea0003800200 */
.L_x_0:
[----:B------:R-:W-:Y:S05]  /*1eb0*/  WARPSYNC.ALL ;  /* 0x0000000000007948 */ /* 0x000fea0003800000 */
[----:B------:R-:W4:Y:S08]  /*1ec0*/  S2UR UR5, SR_CgaCtaId ;  /* 0x00000000000579c3 */ /* 0x000f300000008800 */
[----:B------:R-:W-:Y:S01]  /*1ed0*/  BAR.SYNC.DEFER_BLOCKING 0x0 ;  /* 0x0000000000007b1d */ /* 0x000fe20000010000 */
[----:B------:R-:W-:-:S02]  /*1ee0*/  LOP3.LUT P1, RZ, R20, 0x3e0, RZ, 0xc0, !PT ;  /* 0x000003e014ff7812 */ /* 0x000fc4000782c0ff */
[----:B------:R-:W-:-:S03]  /*1ef0*/  ISETP.GT.U32.AND P0, PT, R20, 0x1f, PT ;  /* 0x0000001f1400780c */ /* 0x000fc60003f04070 */
[----:B------:R-:W-:Y:S01]  /*1f00*/  UMOV UR4, 0x400 ;  /* 0x0000040000047882 */ /* 0x000fe20000000000 */
[----:B------:R-:W-:Y:S01]  /*1f10*/  BSSY.RECONVERGENT B0, `(.L_x_47) ;  /* 0x0000049000007945 */ /* 0x000fe20003800200 */
[----:B------:R-:W-:-:S04]  /*1f20*/  UIADD3 UR4, UPT, UPT, UR4, 0x3c00, URZ ;  /* 0x00003c0004047890 */ /* 0x000fc8000fffe0ff */
[----:B----4-:R-:W-:-:S06]  /*1f30*/  ULEA UR4, UR5, UR4, 0x18 ;  /* 0x0000000405047291 */ /* 0x010fcc000f8ec0ff */
[----:B0-2---:R-:W-:-:S05]  /*1f40*/  LEA R2, R20, UR4, 0x2 ;  /* 0x0000000414027c11 */ /* 0x005fca000f8e10ff */
[----:B-1----:R-:W-:Y:S04]  /*1f50*/  @!P1 LDS R3, [R2+0x100] ;  /* 0x0001000002039984 */ /* 0x002fe80000000800 */
[----:B------:R-:W0:Y:S02]  /*1f60*/  @!P1 LDS R4, [R2] ;  /* 0x0000000002049984 */ /* 0x000e240000000800 */
[----:B0-----:R-:W-:-:S05]  /*1f70*/  @!P1 IMAD.IADD R3, R3, 0x1, R4 ;  /* 0x0000000103039824 */ /* 0x001fca00078e0204 */
[----:B------:R-:W-:Y:S04]  /*1f80*/  @!P1 STS [R2], R3 ;  /* 0x0000000302009388 */ /* 0x000fe80000000800 */
[----:B------:R-:W-:Y:S04]  /*1f90*/  @!P1 LDS R4, [R0+0x100] ;  /* 0x0001000000049984 */ /* 0x000fe80000000800 */
[----:B------:R-:W0:Y:S02]  /*1fa0*/  @!P1 LDS R5, [R0] ;  /* 0x0000000000059984 */ /* 0x000e240000000800 */
[----:B0-----:R-:W-:-:S05]  /*1fb0*/  @!P1 IADD3 R5, PT, PT, R4, R5, RZ ;  /* 0x0000000504059210 */ /* 0x001fca0007ffe0ff */
[----:B------:R-:W-:Y:S01]  /*1fc0*/  @!P1 STS [R0], R5 ;  /* 0x0000000500009388 */ /* 0x000fe20000000800 */
[----:B------:R-:W-:-:S03]  /*1fd0*/  NOP ;  /* 0x0000000000007918 */ /* 0x000fc60000000000 */
[----:B------:R-:W-:Y:S01]  /*1fe0*/  @!P0 LDS R4, [R2+0x80] ;  /* 0x0000800002048984 */ /* 0x000fe20000000800 */
[----:B------:R-:W-:-:S03]  /*1ff0*/  ISETP.GT.U32.AND P1, PT, R20, 0xf, PT ;  /* 0x0000000f1400780c */ /* 0x000fc60003f24070 */
[----:B------:R-:W0:Y:S02]  /*2000*/  @!P0 LDS R7, [R2] ;  /* 0x0000000002078984 */ /* 0x000e240000000800 */
[----:B0-----:R-:W-:-:S05]  /*2010*/  @!P0 IMAD.IADD R7, R4, 0x1, R7 ;  /* 0x0000000104078824 */ /* 0x001fca00078e0207 */
[----:B------:R-:W-:Y:S04]  /*2020*/  @!P0 STS [R2], R7 ;  /* 0x0000000702008388 */ /* 0x000fe80000000800 */
[----:B------:R-:W-:Y:S04]  /*2030*/  @!P0 LDS R3, [R0+0x80] ;  /* 0x0000800000038984 */ /* 0x000fe80000000800 */
[----:B------:R-:W0:Y:S02]  /*2040*/  @!P0 LDS R4, [R0] ;  /* 0x0000000000048984 */ /* 0x000e240000000800 */
[----:B0-----:R-:W-:-:S05]  /*2050*/  @!P0 IMAD.IADD R3, R3, 0x1, R4 ;  /* 0x0000000103038824 */ /* 0x001fca00078e0204 */
[----:B------:R-:W-:Y:S01]  /*2060*/  @!P0 STS [R0], R3 ;  /* 0x0000000300008388 */ /* 0x000fe20000000800 */
[----:B------:R-:W-:-:S03]  /*2070*/  NOP ;  /* 0x0000000000007918 */ /* 0x000fc60000000000 */
[----:B------:R-:W-:Y:S01]  /*2080*/  @!P1 LDS R4, [R2+0x40] ;  /* 0x0000400002049984 */ /* 0x000fe20000000800 */
[----:B------:R-:W-:-:S03]  /*2090*/  ISETP.GT.U32.AND P0, PT, R20, 0x7, PT ;  /* 0x000000071400780c */ /* 0x000fc60003f04070 */
[----:B------:R-:W0:Y:S02]  /*20a0*/  @!P1 LDS R5, [R2] ;  /* 0x0000000002059984 */ /* 0x000e240000000800 */
[----:B0-----:R-:W-:-:S05]  /*20b0*/  @!P1 IADD3 R5, PT, PT, R4, R5, RZ ;  /* 0x0000000504059210 */ /* 0x001fca0007ffe0ff */
        /* <DEDUP_REMOVED lines=27> */
[----:B------:R-:W-:-:S03]  /*2270*/  ISETP.NE.AND P1, PT, R20, RZ, PT ;  /* 0x000000ff1400720c */ /* 0x000fc60003f25270 */
[----:B------:R-:W0:Y:S02]  /*2280*/  @!P0 LDS R5, [R2] ;  /* 0x0000000002058984 */ /* 0x000e240000000800 */
[----:B0-----:R-:W-:-:S05]  /*2290*/  @!P0 IMAD.IADD R5, R4, 0x1, R5 ;  /* 0x0000000104058824 */ /* 0x001fca00078e0205 */
[----:B------:R-:W-:Y:S04]  /*22a0*/  @!P0 STS [R2], R5 ;  /* 0x0000000502008388 */ /* 0x000fe80000000800 */
[----:B------:R-:W-:Y:S04]  /*22b0*/  @!P0 LDS R4, [R0+0x8] ;  /* 0x0000080000048984 */ /* 0x000fe80000000800 */
[----:B------:R-:W0:Y:S02]  /*22c0*/  @!P0 LDS R7, [R0] ;  /* 0x0000000000078984 */ /* 0x000e240000000800 */
[----:B0-----:R-:W-:-:S05]  /*22d0*/  @!P0 IADD3 R7, PT, PT, R4, R7, RZ ;  /* 0x0000000704078210 */ /* 0x001fca0007ffe0ff */
[----:B------:R0:W-:Y:S01]  /*22e0*/  @!P0 STS [R0], R7 ;  /* 0x0000000700008388 */ /* 0x0001e20000000800 */
[----:B------:R-:W-:Y:S01]  /*22f0*/  NOP ;  /* 0x0000000000007918 */ /* 0x000fe20000000000 */
[----:B------:R-:W-:Y:S05]  /*2300*/  @P1 BRA `(.L_x_48) ;  /* 0x0000000000241947 */ /* 0x000fea0003800000 */
[----:B------:R-:W1:Y:S01]  /*2310*/  S2UR UR5, SR_CgaCtaId ;  /* 0x00000000000579c3 */ /* 0x000e620000008800 */
[----:B------:R-:W-:Y:S02]  /*2320*/  UMOV UR4, 0x400 ;  /* 0x0000040000047882 */ /* 0x000fe40000000000 */
[----:B-1----:R-:W-:-:S09]  /*2330*/  ULEA UR4, UR5, UR4, 0x18 ;  /* 0x0000000405047291 */ /* 0x002fd2000f8ec0ff */
[----:B------:R-:W0:Y:S04]  /*2340*/  LDS.64 R2, [UR4+0x3c00] ;  /* 0x003c0004ff027984 */ /* 0x000e280008000a00 */
[----:B------:R-:W1:Y:S01]  /*2350*/  LDS.64 R4, [UR4+0x3d80] ;  /* 0x003d8004ff047984 */ /* 0x000e620008000a00 */
[----:B0-----:R-:W-:Y:S01]  /*2360*/  IMAD.IADD R0, R3, 0x1, R2 ;  /* 0x0000000103007824 */ /* 0x001fe200078e0202 */
[----:B-1----:R-:W-:-:S04]  /*2370*/  IADD3 R2, PT, PT, R5, R4, RZ ;  /* 0x0000000405027210 */ /* 0x002fc80007ffe0ff */
[----:B------:R1:W-:Y:S04]  /*2380*/  STS [UR4+0x3c00], R0 ;  /* 0x003c0000ff007988 */ /* 0x0003e80008000804 */
[----:B------:R1:W-:Y:S02]  /*2390*/  STS [UR4+0x3d80], R2 ;  /* 0x003d8002ff007988 */ /* 0x0003e40008000804 */
.L_x_48:
[----:B------:R-:W-:Y:S05]  /*23a0*/  BSYNC.RECONVERGENT B0 ;  /* 0x0000000000007941 */ /* 0x000fea0003800200 */
.L_x_47:
[----:B------:R-:W-:Y:S01]  /*23b0*/  NOP ;  /* 0x0000000000007918 */ /* 0x000fe20000000000 */
[----:B------:R-:W-:Y:S05]  /*23c0*/  @P1 EXIT ;  /* 0x000000000000194d */ /* 0x000fea0003800000 */
[----:B------:R-:W2:Y:S01]  /*23d0*/  S2UR UR5, SR_CgaCtaId ;  /* 0x00000000000579c3 */ /* 0x000ea20000008800 */
[----:B------:R-:W-:-:S07]  /*23e0*/  UMOV UR4, 0x400 ;  /* 0x0000040000047882 */ /* 0x000fce0000000000 */
[----:B-1----:R-:W1:Y:S08]  /*23f0*/  LDC.64 R2, c[0x0][0x3a0] ;  /* 0x0000e800ff027b82 */ /* 0x002e700000000a00 */
[----:B------:R-:W4:Y:S01]  /*2400*/  LDC.64 R4, c[0x0][0x3a8] ;  /* 0x0000ea00ff047b82 */ /* 0x000f220000000a00 */
[----:B--2---:R-:W-:Y:S01]  /*2410*/  ULEA UR4, UR5, UR4, 0x18 ;  /* 0x0000000405047291 */ /* 0x004fe2000f8ec0ff */
[----:B-1----:R-:W-:-:S08]  /*2420*/  IMAD.WIDE.U32 R2, R19, 0x4, R2 ;  /* 0x0000000413027825 */ /* 0x002fd000078e0002 */
[----:B0-----:R-:W0:Y:S04]  /*2430*/  LDS R7, [UR4+0x3c00] ;  /* 0x003c0004ff077984 */ /* 0x001e280008000800 */
[----:B------:R-:W1:Y:S01]  /*2440*/  LDS R9, [UR4+0x3d80] ;  /* 0x003d8004ff097984 */ /* 0x000e620008000800 */
[----:B----4-:R-:W-:-:S03]  /*2450*/  IMAD.WIDE.U32 R4, R19, 0x4, R4 ;  /* 0x0000000413047825 */ /* 0x010fc600078e0004 */
[----:B0-----:R-:W-:Y:S04]  /*2460*/  STG.E desc[UR6][R2.64], R7 ;  /* 0x0000000702007986 */ /* 0x001fe8000c101906 */
[----:B-1----:R-:W-:Y:S01]  /*2470*/  STG.E desc[UR6][R4.64], R9 ;  /* 0x0000000904007986 */ /* 0x002fe2000c101906 */
[----:B------:R-:W-:Y:S05]  /*2480*/  EXIT ;  /* 0x000000000000794d */ /* 0x000fea0003800000 */
.L_x_49:
[----:B------:R-:W-:-:S00]  /*2490*/  BRA `(.L_x_49) ;  /* 0xfffffffc00fc7947 */ /* 0x000fc0000383ffff */
[----:B------:R-:W-:-:S00]  /*24a0*/  NOP ;  /* 0x0000000000007918 */ /* 0x000fc00000000000 */
        /* <DEDUP_REMOVED lines=13> */
.L_x_61:


//--------------------- .text._Z23BitBoard_cuda_kernel_b1jjPjS_S_S_S_mjj --------------------------
	.section	.text._Z23BitBoard_cuda_kernel_b1jjPjS_S_S_S_mjj,"ax",@progbits
	.align	128
        .global         _Z23BitBoard_cuda_kernel_b1jjPjS_S_S_S_mjj
        .type           _Z23BitBoard_cuda_kernel_b1jjPjS_S_S_S_mjj,@function
        .size           _Z23BitBoard_cuda_kernel_b1jjPjS_S_S_S_mjj,(.L_x_62 - _Z23BitBoard_cuda_kernel_b1jjPjS_S_S_S_mjj)
        .other          _Z23BitBoard_cuda_kernel_b1jjPjS_S_S_S_mjj,@"STO_CUDA_ENTRY STV_DEFAULT"
_Z23BitBoard_cuda_kernel_b1jjPjS_S_S_S_mjj:
.text._Z23BitBoard_cuda_kernel_b1jjPjS_S_S_S_mjj:
[----:B------:R-:W-:Y:S01]  /*0000*/  LDC R1, c[0x0][0x37c] ;  /* 0x0000df00ff017b82 */ /* 0x000fe20000000800 */
[----:B------:R-:W0:Y:S07]  /*0010*/  S2R R3, SR_TID.X ;  /* 0x0000000000037919 */ /* 0x000e2e0000002100 */
[----:B------:R-:W1:Y:S01]  /*0020*/  LDC.64 R8, c[0x0][0x398] ;  /* 0x0000e600ff087b82 */ /* 0x000e620000000a00 */
[----:B------:R-:W0:Y:S01]  /*0030*/  LDCU UR4, c[0x0][0x360] ;  /* 0x00006c00ff0477ac */ /* 0x000e220008000800 */
[----:B------:R-:W0:Y:S01]  /*0040*/  S2R R0, SR_CTAID.X ;  /* 0x0000000000007919 */ /* 0x000e220000002500 */
[----:B------:R-:W2:Y:S05]  /*0050*/  LDCU.64 UR6, c[0x0][0x358] ;  /* 0x00006b00ff0677ac */ /* 0x000eaa0008000a00 */
[----:B------:R-:W3:Y:S08]  /*0060*/  LDC.64 R4, c[0x0][0x388] ;  /* 0x0000e200ff047b82 */ /* 0x000ef00000000a00 */
[----:B------:R-:W4:Y:S01]  /*0070*/  LDC.64 R6, c[0x0][0x390] ;  /* 0x0000e400ff067b82 */ /* 0x000f220000000a00 */
[----:B------:R-:W5:Y:S01]  /*0080*/  S2R R17, SR_CgaCtaId ;  /* 0x0000000000117919 */ /* 0x000f620000008800 */
[----:B------:R-:W-:Y:S01]  /*0090*/  MOV R10, 0x400 ;  /* 0x00000400000a7802 */ /* 0x000fe20000000f00 */
[----:B------:R-:W5:Y:S01]  /*00a0*/  LDCU.64 UR8, c[0x0][0x3b0] ;  /* 0x00007600ff0877ac */ /* 0x000f620008000a00 */
[----:B------:R-:W-:Y:S01]  /*00b0*/  UMOV UR5, 0xffffffff ;  /* 0xffffffff00057882 */ /* 0x000fe20000000000 */
[----:B------:R-:W1:Y:S01]  /*00c0*/  LDCU.64 UR10, c[0x0][0x3b8] ;  /* 0x00007700ff0a77ac */ /* 0x000e620008000a00 */
[----:B0-----:R-:W-:Y:S01]  /*00d0*/  IMAD R2, R0, UR4, R3 ;  /* 0x0000000400027c24 */ /* 0x001fe2000f8e0203 */
[----:B------:R-:W0:Y:S03]  /*00e0*/  LDCU UR4, c[0x0][0x380] ;  /* 0x00007000ff0477ac */ /* 0x000e260008000800 */
[----:B-1----:R-:W-:-:S04]  /*00f0*/  IMAD.WIDE.U32 R8, R2, 0x4, R8 ;  /* 0x0000000402087825 */ /* 0x002fc800078e0008 */
[C---:B---3--:R-:W-:Y:S02]  /*0100*/  IMAD.WIDE.U32 R4, R2.reuse, 0x4, R4 ;  /* 0x0000000402047825 */ /* 0x048fe400078e0004 */
[----:B--2---:R-:W2:Y:S02]  /*0110*/  LDG.E R9, desc[UR6][R8.64] ;  /* 0x0000000608097981 */ /* 0x004ea4000c1e1900 */
[----:B----4-:R-:W-:Y:S02]  /*0120*/  IMAD.WIDE.U32 R6, R2, 0x4, R6 ;  /* 0x0000000402067825 */ /* 0x010fe400078e0006 */
[----:B------:R1:W2:Y:S04]  /*0130*/  LDG.E R11, desc[UR6][R4.64] ;  /* 0x00000006040b7981 */ /* 0x0002a8000c1e1900 */
[----:B------:R3:W2:Y:S01]  /*0140*/  LDG.E R14, desc[UR6][R6.64] ;  /* 0x00000006060e7981 */ /* 0x0006a2000c1e1900 */
[C---:B------:R-:W-:Y:S01]  /*0150*/  VIADD R13, R10.reuse, 0xf00 ;  /* 0x00000f000a0d7836 */ /* 0x040fe20000000000 */
[----:B-----5:R-:W-:Y:S01]  /*0160*/  LEA R12, R17, R10, 0x18 ;  /* 0x0000000a110c7211 */ /* 0x020fe200078ec0ff */
[----:B------:R-:W-:-:S02]  /*0170*/  VIADD R15, R10, 0x1e00 ;  /* 0x00001e000a0f7836 */ /* 0x000fc40000000000 */
[----:B-1----:R-:W-:Y:S01]  /*0180*/  VIADD R4, R10, 0x2d00 ;  /* 0x00002d000a047836 */ /* 0x002fe20000000000 */
[----:B0-----:R-:W-:Y:S02]  /*0190*/  USHF.L.U32 UR4, UR5, UR4, URZ ;  /* 0x0000000405047299 */ /* 0x001fe400080006ff */
[C---:B------:R-:W-:Y:S01]  /*01a0*/  LEA R8, R17.reuse, R15, 0x18 ;  /* 0x0000000f11087211 */ /* 0x040fe200078ec0ff */
[----:B------:R-:W0:Y:S01]  /*01b0*/  LDCU UR5, c[0x0][0x384] ;  /* 0x00007080ff0577ac */ /* 0x000e220008000800 */
[C---:B---3--:R-:W-:Y:S02]  /*01c0*/  LEA R6, R17.reuse, R13, 0x18 ;  /* 0x0000000d11067211 */ /* 0x048fe400078ec0ff */
[----:B------:R-:W-:Y:S01]  /*01d0*/  LEA R16, R17, R4, 0x18 ;  /* 0x0000000411107211 */ /* 0x000fe200078ec0ff */
[C---:B------:R-:W-:Y:S02]  /*01e0*/  IMAD R4, R3.reuse, 0x28, R12 ;  /* 0x0000002803047824 */ /* 0x040fe400078e020c */
[----:B------:R-:W-:-:S02]  /*01f0*/  IMAD R5, R3, 0x28, R6 ;  /* 0x0000002803057824 */ /* 0x000fc400078e0206 */
[C---:B------:R-:W-:Y:S02]  /*0200*/  IMAD R6, R3.reuse, 0x28, R8 ;  /* 0x0000002803067824 */ /* 0x040fe400078e0208 */
[----:B------:R-:W-:Y:S01]  /*0210*/  IMAD R7, R3, 0x28, R16 ;  /* 0x0000002803077824 */ /* 0x000fe200078e0210 */
[----:B------:R-:W-:-:S04]  /*0220*/  ISETP.GE.U32.AND P0, PT, R2, UR8, PT ;  /* 0x0000000802007c0c */ /* 0x000fc8000bf06070 */
[----:B------:R-:W-:Y:S01]  /*0230*/  ISETP.GE.U32.AND.EX P0, PT, RZ, UR9, PT, P0 ;  /* 0x00000009ff007c0c */ /* 0x000fe2000bf06100 */
[C---:B------:R-:W-:Y:S01]  /*0240*/  VIADD R2, R10.reuse, 0x3c00 ;  /* 0x00003c000a027836 */ /* 0x040fe20000000000 */
[----:B------:R-:W-:Y:S01]  /*0250*/  IADD3 R10, PT, PT, R10, 0x3d80, RZ ;  /* 0x00003d800a0a7810 */ /* 0x000fe20007ffe0ff */
[----:B------:R-:W-:Y:S03]  /*0260*/  BSSY.RECONVERGENT B0, `(.L_x_50) ;  /* 0x0000042000007945 */ /* 0x000fe60003800200 */
[C---:B------:R-:W-:Y:S02]  /*0270*/  LEA R2, R17.reuse, R2, 0x18 ;  /* 0x0000000211027211 */ /* 0x040fe400078ec0ff */
[----:B------:R-:W-:-:S03]  /*0280*/  LEA R8, R17, R10, 0x18 ;  /* 0x0000000a11087211 */ /* 0x000fc600078ec0ff */
[C---:B------:R-:W-:Y:S02]  /*0290*/  IMAD R2, R3.reuse, 0x4, R2 ;  /* 0x0000000403027824 */ /* 0x040fe400078e0202 */
[----:B------:R-:W-:Y:S01]  /*02a0*/  IMAD R8, R3, 0x4, R8 ;  /* 0x0000000403087824 */ /* 0x000fe200078e0208 */
[----:B--2---:R-:W-:Y:S01]  /*02b0*/  LOP3.LUT R12, R9, R14, R11, 0xfe, !PT ;  /* 0x0000000e090c7212 */ /* 0x004fe200078efe0b */
[----:B------:R1:W-:Y:S03]  /*02c0*/  STS [R4], R11 ;  /* 0x0000000b04007388 */ /* 0x0003e60000000800 */
[----:B------:R-:W-:Y:S01]  /*02d0*/  LOP3.LUT R12, R12, UR4, RZ, 0x3, !PT ;  /* 0x000000040c0c7c12 */ /* 0x000fe2000f8e03ff */
[----:B------:R1:W-:Y:S04]  /*02e0*/  STS [R5], R14 ;  /* 0x0000000e05007388 */ /* 0x0003e80000000800 */
[----:B------:R1:W-:Y:S04]  /*02f0*/  STS [R6], R9 ;  /* 0x0000000906007388 */ /* 0x0003e80000000800 */
[----:B------:R1:W-:Y:S01]  /*0300*/  STS [R7], R12 ;  /* 0x0000000c07007388 */ /* 0x0003e20000000800 */
[----:B0-----:R-:W-:Y:S05]  /*0310*/  @P0 BRA `(.L_x_51) ;  /* 0x0000000000d00947 */ /* 0x001fea0003800000 */
[----:B------:R-:W-:Y:S01]  /*0320*/  BSSY.RECONVERGENT B1, `(.L_x_52) ;  /* 0x0000030000017945 */ /* 0x000fe20003800200 */
[----:B------:R-:W-:Y:S01]  /*0330*/  IMAD.MOV.U32 R13, RZ, RZ, RZ ;  /* 0x000000ffff0d7224 */ /* 0x000fe200078e00ff */
[----:B-1----:R-:W-:-:S07]  /*0340*/  CS2R R10, SRZ ;  /* 0x00000000000a7805 */ /* 0x002fce000001ff00 */
.L_x_56:
[----:B0-----:R-:W-:Y:S01]  /*0350*/  IMAD R9, R10, 0x4, R7 ;  /* 0x000000040a097824 */ /* 0x001fe200078e0207 */
[----:B------:R-:W-:Y:S01]  /*0360*/  BSSY.RECONVERGENT B2, `(.L_x_53) ;  /* 0x0000029000027945 */ /* 0x000fe20003800200 */
[----:B------:R-:W-:-:S03]  /*0370*/  MOV R17, R10 ;  /* 0x0000000a00117202 */ /* 0x000fc60000000f00 */
[----:B------:R-:W0:Y:S02]  /*0380*/  LDS R12, [R9] ;  /* 0x00000000090c7984 */ /* 0x000e240000000800 */
[----:B0-----:R-:W-:-:S13]  /*0390*/  ISETP.NE.AND P0, PT, R12, RZ, PT ;  /* 0x000000ff0c00720c */ /* 0x001fda0003f05270 */
[----:B------:R-:W-:Y:S01]  /*03a0*/  @!P0 VIADD R10, R10, 0xffffffff ;  /* 0xffffffff0a0a8836 */ /* 0x000fe20000000000 */
[----:B------:R-:W-:Y:S06]  /*03b0*/  @!P0 BRA `(.L_x_54) ;  /* 0x00000000008c8947 */ /* 0x000fec0003800000 */
[----:B------:R-:W-:-:S05]  /*03c0*/  VIADD R10, R17, UR10 ;  /* 0x0000000a110a7c36 */ /* 0x000fca0008000000 */
[----:B------:R-:W-:-:S13]  /*03d0*/  ISETP.GE.U32.AND P0, PT, R10, UR11, PT ;  /* 0x0000000b0a007c0c */ /* 0x000fda000bf06070 */
[----:B------:R-:W-:-:S05]  /*03e0*/  @!P0 LOP3.LUT R12, R12, 0xfffffffd, RZ, 0xc0, !PT ;  /* 0xfffffffd0c0c8812 */ /* 0x000fca00078ec0ff */
[----:B------:R-:W-:-:S05]  /*03f0*/  IMAD.MOV R15, RZ, RZ, -R12 ;  /* 0x000000ffff0f7224 */ /* 0x000fca00078e0a0c */
[----:B------:R-:W-:-:S04]  /*0400*/  LOP3.LUT R19, R12, R15, RZ, 0xc0, !PT ;  /* 0x0000000f0c137212 */ /* 0x000fc800078ec0ff */
[----:B------:R-:W-:Y:S02]  /*0410*/  LOP3.LUT R12, R12, R19, RZ, 0x3c, !PT ;  /* 0x000000130c0c7212 */ /* 0x000fe400078e3cff */
[----:B------:R-:W-:-:S03]  /*0420*/  LOP3.LUT P0, RZ, R19, UR4, RZ, 0x30, !PT ;  /* 0x0000000413ff7c12 */ /* 0x000fc6000f8030ff */
[----:B------:R0:W-:Y:S10]  /*0430*/  STS [R9], R12 ;  /* 0x0000000c09007388 */ /* 0x0001f40000000800 */
[----:B0-----:R-:W-:Y:S05]  /*0440*/  @!P0 BRA `(.L_x_55) ;  /* 0x0000000000648947 */ /* 0x001fea0003800000 */
[----:B------:R-:W-:-:S05]  /*0450*/  VIADD R21, R17, 0x1 ;  /* 0x0000000111157836 */ /* 0x000fca0000000000 */
[----:B------:R-:W-:-:S13]  /*0460*/  ISETP.NE.AND P0, PT, R21, UR5, PT ;  /* 0x0000000515007c0c */ /* 0x000fda000bf05270 */
[----:B------:R-:W-:Y:S01]  /*0470*/  @!P0 IADD3 R11, PT, PT, R11, 0x1, RZ ;  /* 0x000000010b0b8810 */ /* 0x000fe20007ffe0ff */
[----:B------:R-:W-:Y:S02]  /*0480*/  @!P0 VIADD R13, R13, 0x8 ;  /* 0x000000080d0d8836 */ /* 0x000fe40000000000 */
[----:B------:R-:W-:Y:S01]  /*0490*/  @!P0 VIADD R10, R17, 0xffffffff ;  /* 0xffffffff110a8836 */ /* 0x000fe20000000000 */
[----:B------:R-:W-:Y:S06]  /*04a0*/  @!P0 BRA `(.L_x_54) ;  /* 0x0000000000508947 */ /* 0x000fec0003800000 */
[C---:B------:R-:W-:Y:S01]  /*04b0*/  IMAD R14, R17.reuse, 0x4, R5 ;  /* 0x00000004110e7824 */ /* 0x040fe200078e0205 */
[C---:B------:R-:W-:Y:S01]  /*04c0*/  LEA R16, R17.reuse, R6, 0x2 ;  /* 0x0000000611107211 */ /* 0x040fe200078e10ff */
[----:B------:R-:W-:-:S03]  /*04d0*/  IMAD R12, R17, 0x4, R4 ;  /* 0x00000004110c7824 */ /* 0x000fc600078e0204 */
[----:B------:R-:W0:Y:S04]  /*04e0*/  LDS R15, [R14] ;  /* 0x000000000e0f7984 */ /* 0x000e280000000800 */
[----:B------:R-:W1:Y:S04]  /*04f0*/  LDS R17, [R16] ;  /* 0x0000000010117984 */ /* 0x000e680000000800 */
[----:B------:R-:W2:Y:S01]  /*0500*/  LDS R10, [R12] ;  /* 0x000000000c0a7984 */ /* 0x000ea20000000800 */
[C---:B0-----:R-:W-:Y:S02]  /*0510*/  LOP3.LUT R18, R19.reuse, R15, RZ, 0xfc, !PT ;  /* 0x0000000f13127212 */ /* 0x041fe400078efcff */
[----:B-1----:R-:W-:-:S03]  /*0520*/  LOP3.LUT R17, R19, R17, RZ, 0xfc, !PT ;  /* 0x0000001113117212 */ /* 0x002fc600078efcff */
[----:B------:R-:W-:Y:S01]  /*0530*/  IMAD.SHL.U32 R18, R18, 0x2, RZ ;  /* 0x0000000212127824 */ /* 0x000fe200078e00ff */
[----:B--2---:R-:W-:Y:S02]  /*0540*/  LOP3.LUT R15, R19, R10, RZ, 0xfc, !PT ;  /* 0x0000000a130f7212 */ /* 0x004fe400078efcff */
[----:B------:R-:W-:-:S03]  /*0550*/  SHF.R.U32.HI R17, RZ, 0x1, R17 ;  /* 0x00000001ff117819 */ /* 0x000fc60000011611 */
[----:B------:R0:W-:Y:S01]  /*0560*/  STS [R12+0x4], R15 ;  /* 0x0000040f0c007388 */ /* 0x0001e20000000800 */
[----:B------:R-:W-:-:S03]  /*0570*/  LOP3.LUT R10, R17, R18, R15, 0xfe, !PT ;  /* 0x00000012110a7212 */ /* 0x000fc600078efe0f */
[----:B------:R0:W-:Y:S01]  /*0580*/  STS [R14+0x4], R18 ;  /* 0x000004120e007388 */ /* 0x0001e20000000800 */
[----:B------:R-:W-:Y:S01]  /*0590*/  LOP3.LUT R20, R10, UR4, RZ, 0x3, !PT ;  /* 0x000000040a147c12 */ /* 0x000fe2000f8e03ff */
[----:B------:R-:W-:Y:S02]  /*05a0*/  IMAD.MOV.U32 R10, RZ, RZ, R21 ;  /* 0x000000ffff0a7224 */ /* 0x000fe400078e0015 */
[----:B------:R0:W-:Y:S04]  /*05b0*/  STS [R16+0x4], R17 ;  /* 0x0000041110007388 */ /* 0x0001e80000000800 */
[----:B------:R0:W-:Y:S01]  /*05c0*/  STS [R9+0x4], R20 ;  /* 0x0000041409007388 */ /* 0x0001e20000000800 */
[----:B------:R-:W-:Y:S05]  /*05d0*/  BRA `(.L_x_54) ;  /* 0x0000000000047947 */ /* 0x000fea0003800000 */
.L_x_55:
[----:B------:R-:W-:-:S07]  /*05e0*/  IADD3 R10, PT, PT, R17, -0x1, RZ ;  /* 0xffffffff110a7810 */ /* 0x000fce0007ffe0ff */
.L_x_54:
[----:B------:R-:W-:Y:S05]  /*05f0*/  BSYNC.RECONVERGENT B2 ;  /* 0x0000000000027941 */ /* 0x000fea0003800200 */
.L_x_53:
[----:B------:R-:W-:-:S13]  /*0600*/  ISETP.GT.AND P0, PT, R10, -0x1, PT ;  /* 0xffffffff0a00780c */ /* 0x000fda0003f04270 */
[----:B------:R-:W-:Y:S05]  /*0610*/  @P0 BRA `(.L_x_56) ;  /* 0xfffffffc004c0947 */ /* 0x000fea000383ffff */
[----:B------:R-:W-:Y:S05]  /*0620*/  BSYNC.RECONVERGENT B1 ;  /* 0x0000000000017941 */ /* 0x000fea0003800200 */
.L_x_52:
[----:B------:R2:W-:Y:S04]  /*0630*/  STS [R2], R13 ;  /* 0x0000000d02007388 */ /* 0x0005e80000000800 */
[----:B------:R2:W-:Y:S01]  /*0640*/  STS [R8], R11 ;  /* 0x0000000b08007388 */ /* 0x0005e20000000800 */
[----:B------:R-:W-:Y:S05]  /*0650*/  BRA `(.L_x_57) ;  /* 0x0000000000087947 */ /* 0x000fea0003800000 */
.L_x_51:
[----:B------:R0:W-:Y:S04]  /*0660*/  STS [R2], RZ ;  /* 0x000000ff02007388 */ /* 0x0001e80000000800 */
[----:B------:R0:W-:Y:S02]  /*0670*/  STS [R8], RZ ;  /* 0x000000ff08007388 */ /* 0x0001e40000000800 */
.L_x_57:
[----:B------:R-:W-:Y:S05]  /*0680*/  BSYNC.RECONVERGENT B0 ;  /* 0x0000000000007941 */ /* 0x000fea0003800200 */
.L_x_50:
[----:B------:R-:W-:Y:S01]  /*0690*/  BAR.SYNC.DEFER_BLOCKING 0x0 ;  /* 0x0000000000007b1d */ /* 0x000fe20000010000 */
[C---:B------:R-:W-:Y:S02]  /*06a0*/  LOP3.LUT P1, RZ, R3.reuse, 0x3e0, RZ, 0xc0, !PT ;  /* 0x000003e003ff7812 */ /* 0x040fe4000782c0ff */
[----:B------:R-:W-:-:S03]  /*06b0*/  ISETP.GT.U32.AND P0, PT, R3, 0x1f, PT ;  /* 0x0000001f0300780c */ /* 0x000fc60003f04070 */
[----:B------:R-:W-:Y:S08]  /*06c0*/  BSSY.RECONVERGENT B0, `(.L_x_58) ;  /* 0x0000046000007945 */ /* 0x000ff00003800200 */
[----:B-1----:R-:W-:Y:S04]  /*06d0*/  @!P1 LDS R4, [R2+0x100] ;  /* 0x0001000002049984 */ /* 0x002fe80000000800 */
[----:B------:R-:W1:Y:S02]  /*06e0*/  @!P1 LDS R5, [R2] ;  /* 0x0000000002059984 */ /* 0x000e640000000800 */
[----:B-1----:R-:W-:-:S05]  /*06f0*/  @!P1 IMAD.IADD R5, R4, 0x1, R5 ;  /* 0x0000000104059824 */ /* 0x002fca00078e0205 */
[----:B------:R-:W-:Y:S04]  /*0700*/  @!P1 STS [R2], R5 ;  /* 0x0000000502009388 */ /* 0x000fe80000000800 */
[----:B------:R-:W-:Y:S04]  /*0710*/  @!P1 LDS R4, [R8+0x100] ;  /* 0x0001000008049984 */ /* 0x000fe80000000800 */
[----:B------:R-:W1:Y:S02]  /*0720*/  @!P1 LDS R7, [R8] ;  /* 0x0000000008079984 */ /* 0x000e640000000800 */
[----:B-1----:R-:W-:-:S05]  /*0730*/  @!P1 IMAD.IADD R7, R4, 0x1, R7 ;  /* 0x0000000104079824 */ /* 0x002fca00078e0207 */
[----:B------:R-:W-:Y:S01]  /*0740*/  @!P1 STS [R8], R7 ;  /* 0x0000000708009388 */ /* 0x000fe20000000800 */
[----:B------:R-:W-:-:S03]  /*0750*/  NOP ;  /* 0x0000000000007918 */ /* 0x000fc60000000000 */
[----:B------:R-:W-:Y:S01]  /*0760*/  @!P0 LDS R4, [R2+0x80] ;  /* 0x0000800002048984 */ /* 0x000fe20000000800 */
[----:B------:R-:W-:-:S03]  /*0770*/  ISETP.GT.U32.AND P1, PT, R3, 0xf, PT ;  /* 0x0000000f0300780c */ /* 0x000fc60003f24070 */
[----:B0-----:R-:W0:Y:S02]  /*0780*/  @!P0 LDS R9, [R2] ;  /* 0x0000000002098984 */ /* 0x001e240000000800 */
        /* <DEDUP_REMOVED lines=51> */
[----:B--2---:R-:W1:Y:S04]  /*0ac0*/  LDS.64 R2, [UR4+0x3c00] ;  /* 0x003c0004ff027984 */ /* 0x004e680008000a00 */
[----:B------:R-:W2:Y:S01]  /*0ad0*/  LDS.64 R4, [UR4+0x3d80] ;  /* 0x003d8004ff047984 */ /* 0x000ea20008000a00 */
[----:B-1----:R-:W-:Y:S02]  /*0ae0*/  IMAD.IADD R2, R3, 0x1, R2 ;  /* 0x0000000103027824 */ /* 0x002fe400078e0202 */
[----:B--2---:R-:W-:-:S03]  /*0af0*/  IMAD.IADD R3, R5, 0x1, R4 ;  /* 0x0000000105037824 */ /* 0x004fc600078e0204 */
[----:B------:R1:W-:Y:S04]  /*0b00*/  STS [UR4+0x3c00], R2 ;  /* 0x003c0002ff007988 */ /* 0x0003e80008000804 */
[----:B------:R1:W-:Y:S02]  /*0b10*/  STS [UR4+0x3d80], R3 ;  /* 0x003d8003ff007988 */ /* 0x0003e40008000804 */
.L_x_59:
[----:B------:R-:W-:Y:S05]  /*0b20*/  BSYNC.RECONVERGENT B0 ;  /* 0x0000000000007941 */ /* 0x000fea0003800200 */
.L_x_58:
[----:B------:R-:W-:Y:S01]  /*0b30*/  NOP ;  /* 0x0000000000007918 */ /* 0x000fe20000000000 */
[----:B------:R-:W-:Y:S05]  /*0b40*/  @P1 EXIT ;  /* 0x000000000000194d */ /* 0x000fea0003800000 */
[----:B------:R-:W3:Y:S01]  /*0b50*/  S2UR UR5, SR_CgaCtaId ;  /* 0x00000000000579c3 */ /* 0x000ee20000008800 */
[----:B------:R-:W-:-:S07]  /*0b60*/  UMOV UR4, 0x400 ;  /* 0x0000040000047882 */ /* 0x000fce0000000000 */
[----:B-12---:R-:W1:Y:S08]  /*0b70*/  LDC.64 R2, c[0x0][0x3a0] ;  /* 0x0000e800ff027b82 */ /* 0x006e700000000a00 */
[----:B------:R-:W2:Y:S01]  /*0b80*/  LDC.64 R4, c[0x0][0x3a8] ;  /* 0x0000ea00ff047b82 */ /* 0x000ea20000000a00 */
[----:B---3--:R-:W-:Y:S01]  /*0b90*/  ULEA UR4, UR5, UR4, 0x18 ;  /* 0x0000000405047291 */ /* 0x008fe2000f8ec0ff */
[----:B-1----:R-:W-:-:S08]  /*0ba0*/  IMAD.WIDE.U32 R2, R0, 0x4, R2 ;  /* 0x0000000400027825 */ /* 0x002fd000078e0002 */
[----:B------:R-:W1:Y:S04]  /*0bb0*/  LDS R7, [UR4+0x3c00] ;  /* 0x003c0004ff077984 */ /* 0x000e680008000800 */
[----:B0-----:R-:W0:Y:S01]  /*0bc0*/  LDS R9, [UR4+0x3d80] ;  /* 0x003d8004ff097984 */ /* 0x001e220008000800 */
[----:B--2---:R-:W-:-:S03]  /*0bd0*/  IMAD.WIDE.U32 R4, R0, 0x4, R4 ;  /* 0x0000000400047825 */ /* 0x004fc600078e0004 */
[----:B-1----:R-:W-:Y:S04]  /*0be0*/  STG.E desc[UR6][R2.64], R7 ;  /* 0x0000000702007986 */ /* 0x002fe8000c101906 */
[----:B0-----:R-:W-:Y:S01]  /*0bf0*/  STG.E desc[UR6][R4.64], R9 ;  /* 0x0000000904007986 */ /* 0x001fe2000c101906 */
[----:B------:R-:W-:Y:S05]  /*0c00*/  EXIT ;  /* 0x000000000000794d */ /* 0x000fea0003800000 */
.L_x_60:
        /* <DEDUP_REMOVED lines=15> */
.L_x_62:


//--------------------- .nv.shared._Z23BitBoard_cuda_kernel_b2jjPjS_S_S_S_mS_jjjjjjj --------------------------
	.section	.nv.shared._Z23BitBoard_cuda_kernel_b2jjPjS_S_S_S_mS_jjjjjjj,"aw",@nobits
	.sectionflags	@""
	.align	4
.nv.shared._Z23BitBoard_cuda_kernel_b2jjPjS_S_S_S_mS_jjjjjjj:
	.zero		17152


//--------------------- .nv.shared.reserved.0     --------------------------
	.section	.nv.shared.reserved.0,"aw",@nobits
	.weak		__nv_reservedSMEM_offset_0_alias
	.size		__nv_reservedSMEM_offset_0_alias, 0, 64
	.other		__nv_reservedSMEM_offset_0_alias,@"STO_CUDA_RESERVED_SHARED STV_DEFAULT"
__nv_reservedSMEM_offset_0_alias:
	.zero		0
	.zero		64


//--------------------- .nv.shared._Z23BitBoard_cuda_kernel_b1jjPjS_S_S_S_mjj --------------------------
	.section	.nv.shared._Z23BitBoard_cuda_kernel_b1jjPjS_S_S_S_mjj,"aw",@nobits
	.sectionflags	@""
	.align	4
.nv.shared._Z23BitBoard_cuda_kernel_b1jjPjS_S_S_S_mjj:
	.zero		17152


//--------------------- .nv.constant0._Z23BitBoard_cuda_kernel_b2jjPjS_S_S_S_mS_jjjjjjj --------------------------
	.section	.nv.constant0._Z23BitBoard_cuda_kernel_b2jjPjS_S_S_S_mS_jjjjjjj,"a",@progbits
	.sectionflags	@""
	.align	4
.nv.constant0._Z23BitBoard_cuda_kernel_b2jjPjS_S_S_S_mS_jjjjjjj:
	.zero		988


//--------------------- .nv.constant0._Z23BitBoard_cuda_kernel_b1jjPjS_S_S_S_mjj --------------------------
	.section	.nv.constant0._Z23BitBoard_cuda_kernel_b1jjPjS_S_S_S_mjj,"a",@progbits
	.sectionflags	@""
	.align	4
.nv.constant0._Z23BitBoard_cuda_kernel_b1jjPjS_S_S_S_mjj:
	.zero		960


//--------------------- SYMBOLS --------------------------

	.type		.nv.reservedSmem.offset0,@object
	.size		.nv.reservedSmem.offset0,0x4
	.type		.nv.reservedSmem.cap,@object
	.size		.nv.reservedSmem.cap,0x4
